	.target	sm_90a

	.elftype	@"ET_EXEC"


//--------------------- .note.nv.tkinfo           --------------------------
	.section	.note.nv.tkinfo,"",@"SHT_NOTE"
	.sectionflags	@"SHF_NOTE_NV_TKINFO"
	.tkinfo
        /*0018*/ 	.word	0x00000002
        /*0030*/ 	.string	""
        /*0030*/ 	.string	"ptxas"
        /*0030*/ 	.string	"Cuda compilation tools, release 13.0, V13.0.88"
        /*0030*/ 	.string	"Build cuda_13.0.r13.0/compiler.36424714_0"
        /*0030*/ 	.string	"-arch sm_90a -m 64 "



//--------------------- .note.nv.cuinfo           --------------------------
	.section	.note.nv.cuinfo,"",@"SHT_NOTE"
	.sectionflags	@"SHF_NOTE_NV_CUINFO"
        /*0018*/ 	.short	0x0002
        /*001a*/ 	.short	0x005a
        /*001c*/ 	.short	0x0082
	.zero		2


//--------------------- .nv.info                  --------------------------
	.section	.nv.info,"",@"SHT_CUDA_INFO"
	.align	4


	//----- nvinfo : EIATTR_REGCOUNT
	.align		4
        /*0000*/ 	.byte	0x04, 0x2f
        /*0002*/ 	.short	(.L_15 - .L_14)
	.align		4
.L_14:
        /*0004*/ 	.word	index@(_ZN7cutlass13device_kernelINS_4gemm6kernel13GemmUniversalIN4cute5tupleIJiiiiEEENS1_10collective13CollectiveMmaINS1_34MainloopSm90TmaGmmaWarpSpecializedILi2ENS5_IJNS4_1CILi2EEESB_NSA_ILi1EEEEEENS1_35KernelTmaWarpSpecializedCooperativeEEENS5_IJNSA_ILi128EEESG_NSA_ILi64EEEEEENS_6half_tENS5_IJSC_llEEESJ_NS5_IJlSC_lEEENS4_8TiledMMAINS4_8MMA_AtomIJNS4_4SM904GMMA26MMA_64x128x16_F32F16F16_SSILNSP_5MajorE1ELSR_0ELNSP_7ScaleInE1ELSS_1EEEEEENS4_6LayoutINS5_IJSB_SC_SC_EEENS5_IJSC_NSA_ILi0EEESX_EEEEENS5_IJNS4_10UnderscoreES10_S10_EEEEENS4_23SM90_TMA_LOAD_MULTICASTENS4_14ComposedLayoutINS4_7SwizzleILi3ELi4ELi3EEENS4_18smem_ptr_flag_bitsILi16EEENSV_INS5_IJSH_NSA_ILi8EEEEEENS5_IJSC_SH_EEEEEEEvNS4_8identityES13_NS14_IS16_S18_NSV_INS5_IJS19_SH_EEENS5_IJSH_SC_EEEEEEEvS1E_EENS_8epilogue10collective6detail29Sm90TmaWarpSpecializedAdapterINS1L_15DefaultEpilogueISJ_SL_SL_NS1K_6thread17LinearCombinationISJ_Li1EffLNS1P_9ScaleType4KindE0ELNS_15FloatRoundStyleE2ESJ_EENS1_15EpilogueDefaultEEEEEvvEEEEvNT_6ParamsE)
        /*0008*/ 	.word	0x000000a8


	//----- nvinfo : EIATTR_FRAME_SIZE
	.align		4
.L_15:
        /*000c*/ 	.byte	0x04, 0x11
        /*000e*/ 	.short	(.L_17 - .L_16)
	.align		4
.L_16:
        /*0010*/ 	.word	index@(_ZN7cutlass13device_kernelINS_4gemm6kernel13GemmUniversalIN4cute5tupleIJiiiiEEENS1_10collective13CollectiveMmaINS1_34MainloopSm90TmaGmmaWarpSpecializedILi2ENS5_IJNS4_1CILi2EEESB_NSA_ILi1EEEEEENS1_35KernelTmaWarpSpecializedCooperativeEEENS5_IJNSA_ILi128EEESG_NSA_ILi64EEEEEENS_6half_tENS5_IJSC_llEEESJ_NS5_IJlSC_lEEENS4_8TiledMMAINS4_8MMA_AtomIJNS4_4SM904GMMA26MMA_64x128x16_F32F16F16_SSILNSP_5MajorE1ELSR_0ELNSP_7ScaleInE1ELSS_1EEEEEENS4_6LayoutINS5_IJSB_SC_SC_EEENS5_IJSC_NSA_ILi0EEESX_EEEEENS5_IJNS4_10UnderscoreES10_S10_EEEEENS4_23SM90_TMA_LOAD_MULTICASTENS4_14ComposedLayoutINS4_7SwizzleILi3ELi4ELi3EEENS4_18smem_ptr_flag_bitsILi16EEENSV_INS5_IJSH_NSA_ILi8EEEEEENS5_IJSC_SH_EEEEEEEvNS4_8identityES13_NS14_IS16_S18_NSV_INS5_IJS19_SH_EEENS5_IJSH_SC_EEEEEEEvS1E_EENS_8epilogue10collective6detail29Sm90TmaWarpSpecializedAdapterINS1L_15DefaultEpilogueISJ_SL_SL_NS1K_6thread17LinearCombinationISJ_Li1EffLNS1P_9ScaleType4KindE0ELNS_15FloatRoundStyleE2ESJ_EENS1_15EpilogueDefaultEEEEEvvEEEEvNT_6ParamsE)
        /*0014*/ 	.word	0x00000000


	//----- nvinfo : EIATTR_MIN_STACK_SIZE
	.align		4
.L_17:
        /*0018*/ 	.byte	0x04, 0x12
        /*001a*/ 	.short	(.L_19 - .L_18)
	.align		4
.L_18:
        /*001c*/ 	.word	index@(_ZN7cutlass13device_kernelINS_4gemm6kernel13GemmUniversalIN4cute5tupleIJiiiiEEENS1_10collective13CollectiveMmaINS1_34MainloopSm90TmaGmmaWarpSpecializedILi2ENS5_IJNS4_1CILi2EEESB_NSA_ILi1EEEEEENS1_35KernelTmaWarpSpecializedCooperativeEEENS5_IJNSA_ILi128EEESG_NSA_ILi64EEEEEENS_6half_tENS5_IJSC_llEEESJ_NS5_IJlSC_lEEENS4_8TiledMMAINS4_8MMA_AtomIJNS4_4SM904GMMA26MMA_64x128x16_F32F16F16_SSILNSP_5MajorE1ELSR_0ELNSP_7ScaleInE1ELSS_1EEEEEENS4_6LayoutINS5_IJSB_SC_SC_EEENS5_IJSC_NSA_ILi0EEESX_EEEEENS5_IJNS4_10UnderscoreES10_S10_EEEEENS4_23SM90_TMA_LOAD_MULTICASTENS4_14ComposedLayoutINS4_7SwizzleILi3ELi4ELi3EEENS4_18smem_ptr_flag_bitsILi16EEENSV_INS5_IJSH_NSA_ILi8EEEEEENS5_IJSC_SH_EEEEEEEvNS4_8identityES13_NS14_IS16_S18_NSV_INS5_IJS19_SH_EEENS5_IJSH_SC_EEEEEEEvS1E_EENS_8epilogue10collective6detail29Sm90TmaWarpSpecializedAdapterINS1L_15DefaultEpilogueISJ_SL_SL_NS1K_6thread17LinearCombinationISJ_Li1EffLNS1P_9ScaleType4KindE0ELNS_15FloatRoundStyleE2ESJ_EENS1_15EpilogueDefaultEEEEEvvEEEEvNT_6ParamsE)
        /*0020*/ 	.word	0x00000000
.L_19:


//--------------------- .nv.compat                --------------------------
	.section	.nv.compat,"",@"SHT_CUDA_COMPAT_INFO"
	.align	4
        /*0000*/ 	.byte	0x02, 0x09, 0x01, 0x00, 0x02, 0x02, 0x04, 0x00, 0x02, 0x05, 0x05, 0x00, 0x03, 0x07, 0x01, 0x01
        /*0010*/ 	.byte	0x02, 0x03, 0x01, 0x00, 0x02, 0x06, 0x01, 0x00, 0x04, 0x0b, 0x08, 0x00, 0x00, 0x00, 0x00, 0x00
        /*0020*/ 	.byte	0x00, 0x00, 0x00, 0x00


//--------------------- .nv.info._ZN7cutlass13device_kernelINS_4gemm6kernel13GemmUniversalIN4cute5tupleIJiiiiEEENS1_10collective13CollectiveMmaINS1_34MainloopSm90TmaGmmaWarpSpecializedILi2ENS5_IJNS4_1CILi2EEESB_NSA_ILi1EEEEEENS1_35KernelTmaWarpSpecializedCooperativeEEENS5_IJNSA_ILi128EEESG_NSA_ILi64EEEEEENS_6half_tENS5_IJSC_llEEESJ_NS5_IJlSC_lEEENS4_8TiledMMAINS4_8MMA_AtomIJNS4_4SM904GMMA26MMA_64x128x16_F32F16F16_SSILNSP_5MajorE1ELSR_0ELNSP_7ScaleInE1ELSS_1EEEEEENS4_6LayoutINS5_IJSB_SC_SC_EEENS5_IJSC_NSA_ILi0EEESX_EEEEENS5_IJNS4_10UnderscoreES10_S10_EEEEENS4_23SM90_TMA_LOAD_MULTICASTENS4_14ComposedLayoutINS4_7SwizzleILi3ELi4ELi3EEENS4_18smem_ptr_flag_bitsILi16EEENSV_INS5_IJSH_NSA_ILi8EEEEEENS5_IJSC_SH_EEEEEEEvNS4_8identityES13_NS14_IS16_S18_NSV_INS5_IJS19_SH_EEENS5_IJSH_SC_EEEEEEEvS1E_EENS_8epilogue10collective6detail29Sm90TmaWarpSpecializedAdapterINS1L_15DefaultEpilogueISJ_SL_SL_NS1K_6thread17LinearCombinationISJ_Li1EffLNS1P_9ScaleType4KindE0ELNS_15FloatRoundStyleE2ESJ_EENS1_15EpilogueDefaultEEEEEvvEEEEvNT_6ParamsE --------------------------
	.section	.nv.info._ZN7cutlass13device_kernelINS_4gemm6kernel13GemmUniversalIN4cute5tupleIJiiiiEEENS1_10collective13CollectiveMmaINS1_34MainloopSm90TmaGmmaWarpSpecializedILi2ENS5_IJNS4_1CILi2EEESB_NSA_ILi1EEEEEENS1_35KernelTmaWarpSpecializedCooperativeEEENS5_IJNSA_ILi128EEESG_NSA_ILi64EEEEEENS_6half_tENS5_IJSC_llEEESJ_NS5_IJlSC_lEEENS4_8TiledMMAINS4_8MMA_AtomIJNS4_4SM904GMMA26MMA_64x128x16_F32F16F16_SSILNSP_5MajorE1ELSR_0ELNSP_7ScaleInE1ELSS_1EEEEEENS4_6LayoutINS5_IJSB_SC_SC_EEENS5_IJSC_NSA_ILi0EEESX_EEEEENS5_IJNS4_10UnderscoreES10_S10_EEEEENS4_23SM90_TMA_LOAD_MULTICASTENS4_14ComposedLayoutINS4_7SwizzleILi3ELi4ELi3EEENS4_18smem_ptr_flag_bitsILi16EEENSV_INS5_IJSH_NSA_ILi8EEEEEENS5_IJSC_SH_EEEEEEEvNS4_8identityES13_NS14_IS16_S18_NSV_INS5_IJS19_SH_EEENS5_IJSH_SC_EEEEEEEvS1E_EENS_8epilogue10collective6detail29Sm90TmaWarpSpecializedAdapterINS1L_15DefaultEpilogueISJ_SL_SL_NS1K_6thread17LinearCombinationISJ_Li1EffLNS1P_9ScaleType4KindE0ELNS_15FloatRoundStyleE2ESJ_EENS1_15EpilogueDefaultEEEEEvvEEEEvNT_6ParamsE,"",@"SHT_CUDA_INFO"
	.sectionflags	@""
	.align	4


	//----- nvinfo : EIATTR_CUDA_API_VERSION
	.align		4
        /*0000*/ 	.byte	0x04, 0x37
        /*0002*/ 	.short	(.L_21 - .L_20)
.L_20:
        /*0004*/ 	.word	0x00000082


	//----- nvinfo : EIATTR_KPARAM_INFO
	.align		4
.L_21:
        /*0008*/ 	.byte	0x04, 0x17
        /*000a*/ 	.short	(.L_23 - .L_22)
.L_22:
        /*000c*/ 	.word	0x00000000
        /*0010*/ 	.short	0x0000
        /*0012*/ 	.short	0x0070
        /*0014*/ 	.byte	0x00, 0xf0, 0x01, 0x10


	//----- nvinfo : EIATTR_SPARSE_MMA_MASK
	.align		4
.L_23:
        /*0018*/ 	.byte	0x03, 0x50
        /*001a*/ 	.short	0x0000


	//----- nvinfo : EIATTR_MAXREG_COUNT
	.align		4
        /*001c*/ 	.byte	0x03, 0x1b
        /*001e*/ 	.short	0x00a8


	//----- nvinfo : EIATTR_NUM_BARRIERS
	.align		4
        /*0020*/ 	.byte	0x02, 0x4c
        /*0022*/ 	.byte	0x01
	.zero		1


	//----- nvinfo : EIATTR_EXTERNS
	.align		4
        /*0024*/ 	.byte	0x04, 0x0f
        /*0026*/ 	.short	(.L_25 - .L_24)


	//   ....[0]....
	.align		4
.L_24:
        /*0028*/ 	.word	index@(__assertfail)


	//----- nvinfo : EIATTR_MERCURY_ISA_VERSION
	.align		4
.L_25:
        /*002c*/ 	.byte	0x03, 0x5f
        /*002e*/ 	.short	0x0101


	//----- nvinfo : EIATTR_INT_WARP_WIDE_INSTR_OFFSETS
	.align		4
        /*0030*/ 	.byte	0x04, 0x31
        /*0032*/ 	.short	(.L_27 - .L_26)


	//   ....[0]....
.L_26:
        /*0034*/ 	.word	0x00000440


	//   ....[1]....
        /*0038*/ 	.word	0x00000460


	//   ....[2]....
        /*003c*/ 	.word	0x00000640


	//   ....[3]....
        /*0040*/ 	.word	0x00001eb0


	//----- nvinfo : EIATTR_COOP_GROUP_MASK_REGIDS
	.align		4
.L_27:
        /*0044*/ 	.byte	0x04, 0x29
        /*0046*/ 	.short	(.L_29 - .L_28)


	//   ....[0]....
.L_28:
        /*0048*/ 	.word	0xffffffff


	//   ....[1]....
        /*004c*/ 	.word	0xffffffff


	//   ....[2]....
        /*0050*/ 	.word	0xffffffff


	//   ....[3]....
        /*0054*/ 	.word	0xffffffff


	//   ....[4]....
        /*0058*/ 	.word	0xffffffff


	//   ....[5]....
        /*005c*/ 	.word	0xffffffff


	//----- nvinfo : EIATTR_COOP_GROUP_INSTR_OFFSETS
	.align		4
.L_29:
        /*0060*/ 	.byte	0x04, 0x28
        /*0062*/ 	.short	(.L_31 - .L_30)


	//   ....[0]....
.L_30:
        /*0064*/ 	.word	0x00000060


	//   ....[1]....
        /*0068*/ 	.word	0x00000070


	//   ....[2]....
        /*006c*/ 	.word	0x00000130


	//   ....[3]....
        /*0070*/ 	.word	0x00000290


	//   ....[4]....
        /*0074*/ 	.word	0x000007c0


	//   ....[5]....
        /*0078*/ 	.word	0x00001440


	//----- nvinfo : EIATTR_REG_RECONFIG
	.align		4
.L_31:
        /*007c*/ 	.byte	0x01, 0x54
	.zero		2


	//----- nvinfo : EIATTR_SYSCALL_OFFSETS
	.align		4
        /*0080*/ 	.byte	0x04, 0x46
        /*0082*/ 	.short	(.L_33 - .L_32)


	//   ....[0]....
.L_32:
        /*0084*/ 	.word	0x00001620


	//----- nvinfo : EIATTR_MBARRIER_INSTR_OFFSETS
	.align		4
.L_33:
        /*0088*/ 	.byte	0x04, 0x39
        /*008a*/ 	.short	(.L_35 - .L_34)


	//   ....[0]....
.L_34:
        /*008c*/ 	.word	0x00000230
        /*0090*/ 	.word	0x000000ff
        /*0094*/ 	.word	0x00000000
        /*0098*/ 	.short	0x0100
        /*009a*/ 	.byte	0x08
	.zero		1


	//   ....[1]....
        /*009c*/ 	.word	0x00000240
        /*00a0*/ 	.word	0x000000ff
        /*00a4*/ 	.word	0x00000010
        /*00a8*/ 	.short	0x0100
        /*00aa*/ 	.byte	0x08
	.zero		1


	//   ....[2]....
        /*00ac*/ 	.word	0x00000250
        /*00b0*/ 	.word	0x000000ff
        /*00b4*/ 	.word	0x00000008
        /*00b8*/ 	.short	0x0100
        /*00ba*/ 	.byte	0x08
	.zero		1


	//   ....[3]....
        /*00bc*/ 	.word	0x00000260
        /*00c0*/ 	.word	0x000000ff
        /*00c4*/ 	.word	0x00000018
        /*00c8*/ 	.short	0x0100
        /*00ca*/ 	.byte	0x08
	.zero		1


	//   ....[4]....
        /*00cc*/ 	.word	0x000006d0
        /*00d0*/ 	.word	0x000000ff
        /*00d4*/ 	.word	0x00000030
        /*00d8*/ 	.short	0x0100
        /*00da*/ 	.byte	0x06
	.zero		1


	//   ....[5]....
        /*00dc*/ 	.word	0x00000760
        /*00e0*/ 	.word	0x000000ff
        /*00e4*/ 	.word	0x00000038
        /*00e8*/ 	.short	0x0100
        /*00ea*/ 	.byte	0x06
	.zero		1


	//   ....[6]....
        /*00ec*/ 	.word	0x000016e0
        /*00f0*/ 	.word	0x00000003
        /*00f4*/ 	.word	0x00000000
        /*00f8*/ 	.short	0x010a
        /*00fa*/ 	.byte	0x3f
	.zero		1


	//   ....[7]....
        /*00fc*/ 	.word	0x00001740
        /*0100*/ 	.word	0x00000003
        /*0104*/ 	.word	0x00000000
        /*0108*/ 	.short	0x010a
        /*010a*/ 	.byte	0x3f
	.zero		1


	//   ....[8]....
        /*010c*/ 	.word	0x00001ac0
        /*0110*/ 	.word	0x00000005
        /*0114*/ 	.word	0x00000000
        /*0118*/ 	.short	0x010a
        /*011a*/ 	.byte	0x3f
	.zero		1


	//   ....[9]....
        /*011c*/ 	.word	0x00001b00
        /*0120*/ 	.word	0x00000005
        /*0124*/ 	.word	0x00000000
        /*0128*/ 	.short	0x010a
        /*012a*/ 	.byte	0x3f
	.zero		1


	//   ....[10]....
        /*012c*/ 	.word	0x00001d60
        /*0130*/ 	.word	0x00000004
        /*0134*/ 	.word	0x00000000
        /*0138*/ 	.short	0x0101
        /*013a*/ 	.byte	0x3f
	.zero		1


	//   ....[11]....
        /*013c*/ 	.word	0x00001f20
        /*0140*/ 	.word	0x00000000
        /*0144*/ 	.word	0x00000000
        /*0148*/ 	.short	0x0101
        /*014a*/ 	.byte	0x3f
	.zero		1


	//   ....[12]....
        /*014c*/ 	.word	0x00007140
        /*0150*/ 	.word	0x00000014
        /*0154*/ 	.word	0x00000010
        /*0158*/ 	.short	0x010a
        /*015a*/ 	.byte	0x3f
	.zero		1


	//   ....[13]....
        /*015c*/ 	.word	0x00007590
        /*0160*/ 	.word	0x00000004
        /*0164*/ 	.word	0x00000038
        /*0168*/ 	.short	0x0101
        /*016a*/ 	.byte	0x3f
	.zero		1


	//   ....[14]....
        /*016c*/ 	.word	0x00007cb0
        /*0170*/ 	.word	0x00000005
        /*0174*/ 	.word	0x00000000
        /*0178*/ 	.short	0x010a
        /*017a*/ 	.byte	0x3f
	.zero		1


	//   ....[15]....
        /*017c*/ 	.word	0x00007d30
        /*0180*/ 	.word	0x00000009
        /*0184*/ 	.word	0x00000000
        /*0188*/ 	.short	0x010a
        /*018a*/ 	.byte	0x3f
	.zero		1


	//   ....[16]....
        /*018c*/ 	.word	0x00007d90
        /*0190*/ 	.word	0x00000003
        /*0194*/ 	.word	0x00000000
        /*0198*/ 	.short	0x010a
        /*019a*/ 	.byte	0x3f
	.zero		1


	//   ....[17]....
        /*019c*/ 	.word	0x00007de0
        /*01a0*/ 	.word	0x00000005
        /*01a4*/ 	.word	0x00000000
        /*01a8*/ 	.short	0x010a
        /*01aa*/ 	.byte	0x3f
	.zero		1


	//   ....[18]....
        /*01ac*/ 	.word	0x00007eb0
        /*01b0*/ 	.word	0x00000014
        /*01b4*/ 	.word	0x00000010
        /*01b8*/ 	.short	0x010a
        /*01ba*/ 	.byte	0x3f
	.zero		1


	//   ....[19]....
        /*01bc*/ 	.word	0x00007f80
        /*01c0*/ 	.word	0x00000005
        /*01c4*/ 	.word	0x00000000
        /*01c8*/ 	.short	0x010a
        /*01ca*/ 	.byte	0x3f
	.zero		1


	//----- nvinfo : EIATTR_NUM_MBARRIERS
	.align		4
.L_35:
        /*01cc*/ 	.byte	0x03, 0x38
        /*01ce*/ 	.short	0x0006


	//----- nvinfo : EIATTR_EXIT_INSTR_OFFSETS
	.align		4
        /*01d0*/ 	.byte	0x04, 0x1c
        /*01d2*/ 	.short	(.L_37 - .L_36)


	//   ....[0]....
.L_36:
        /*01d4*/ 	.word	0x00000990


	//   ....[1]....
        /*01d8*/ 	.word	0x000011a0


	//   ....[2]....
        /*01dc*/ 	.word	0x000067c0


	//   ....[3]....
        /*01e0*/ 	.word	0x00006d20


	//   ....[4]....
        /*01e4*/ 	.word	0x00007d80


	//----- nvinfo : EIATTR_MAX_THREADS
	.align		4
.L_37:
        /*01e8*/ 	.byte	0x04, 0x05
        /*01ea*/ 	.short	(.L_39 - .L_38)
.L_38:
        /*01ec*/ 	.word	0x00000180
        /*01f0*/ 	.word	0x00000001
        /*01f4*/ 	.word	0x00000001


	//----- nvinfo : EIATTR_CRS_STACK_SIZE
	.align		4
.L_39:
        /*01f8*/ 	.byte	0x04, 0x1e
        /*01fa*/ 	.short	(.L_41 - .L_40)
.L_40:
        /*01fc*/ 	.word	0x00000000


	//----- nvinfo : EIATTR_CBANK_PARAM_SIZE
	.align		4
.L_41:
        /*0200*/ 	.byte	0x03, 0x19
        /*0202*/ 	.short	0x0470


	//----- nvinfo : EIATTR_PARAM_CBANK
	.align		4
        /*0204*/ 	.byte	0x04, 0x0a
        /*0206*/ 	.short	(.L_43 - .L_42)
	.align		4
.L_42:
        /*0208*/ 	.word	index@(.nv.constant0._ZN7cutlass13device_kernelINS_4gemm6kernel13GemmUniversalIN4cute5tupleIJiiiiEEENS1_10collective13CollectiveMmaINS1_34MainloopSm90TmaGmmaWarpSpecializedILi2ENS5_IJNS4_1CILi2EEESB_NSA_ILi1EEEEEENS1_35KernelTmaWarpSpecializedCooperativeEEENS5_IJNSA_ILi128EEESG_NSA_ILi64EEEEEENS_6half_tENS5_IJSC_llEEESJ_NS5_IJlSC_lEEENS4_8TiledMMAINS4_8MMA_AtomIJNS4_4SM904GMMA26MMA_64x128x16_F32F16F16_SSILNSP_5MajorE1ELSR_0ELNSP_7ScaleInE1ELSS_1EEEEEENS4_6LayoutINS5_IJSB_SC_SC_EEENS5_IJSC_NSA_ILi0EEESX_EEEEENS5_IJNS4_10UnderscoreES10_S10_EEEEENS4_23SM90_TMA_LOAD_MULTICASTENS4_14ComposedLayoutINS4_7SwizzleILi3ELi4ELi3EEENS4_18smem_ptr_flag_bitsILi16EEENSV_INS5_IJSH_NSA_ILi8EEEEEENS5_IJSC_SH_EEEEEEEvNS4_8identityES13_NS14_IS16_S18_NSV_INS5_IJS19_SH_EEENS5_IJSH_SC_EEEEEEEvS1E_EENS_8epilogue10collective6detail29Sm90TmaWarpSpecializedAdapterINS1L_15DefaultEpilogueISJ_SL_SL_NS1K_6thread17LinearCombinationISJ_Li1EffLNS1P_9ScaleType4KindE0ELNS_15FloatRoundStyleE2ESJ_EENS1_15EpilogueDefaultEEEEEvvEEEEvNT_6ParamsE)
        /*020c*/ 	.short	0x0210
        /*020e*/ 	.short	0x0470


	//----- nvinfo : EIATTR_SW_WAR
	.align		4
.L_43:
        /*0210*/ 	.byte	0x04, 0x36
        /*0212*/ 	.short	(.L_45 - .L_44)
.L_44:
        /*0214*/ 	.word	0x00000008
.L_45:


//--------------------- .nv.callgraph             --------------------------
	.section	.nv.callgraph,"",@"SHT_CUDA_CALLGRAPH"
	.align	4
	.sectionentsize	8
	.align		4
        /*0000*/ 	.word	0x00000000
	.align		4
        /*0004*/ 	.word	0xffffffff
	.align		4
        /*0008*/ 	.word	index@(_ZN7cutlass13device_kernelINS_4gemm6kernel13GemmUniversalIN4cute5tupleIJiiiiEEENS1_10collective13CollectiveMmaINS1_34MainloopSm90TmaGmmaWarpSpecializedILi2ENS5_IJNS4_1CILi2EEESB_NSA_ILi1EEEEEENS1_35KernelTmaWarpSpecializedCooperativeEEENS5_IJNSA_ILi128EEESG_NSA_ILi64EEEEEENS_6half_tENS5_IJSC_llEEESJ_NS5_IJlSC_lEEENS4_8TiledMMAINS4_8MMA_AtomIJNS4_4SM904GMMA26MMA_64x128x16_F32F16F16_SSILNSP_5MajorE1ELSR_0ELNSP_7ScaleInE1ELSS_1EEEEEENS4_6LayoutINS5_IJSB_SC_SC_EEENS5_IJSC_NSA_ILi0EEESX_EEEEENS5_IJNS4_10UnderscoreES10_S10_EEEEENS4_23SM90_TMA_LOAD_MULTICASTENS4_14ComposedLayoutINS4_7SwizzleILi3ELi4ELi3EEENS4_18smem_ptr_flag_bitsILi16EEENSV_INS5_IJSH_NSA_ILi8EEEEEENS5_IJSC_SH_EEEEEEEvNS4_8identityES13_NS14_IS16_S18_NSV_INS5_IJS19_SH_EEENS5_IJSH_SC_EEEEEEEvS1E_EENS_8epilogue10collective6detail29Sm90TmaWarpSpecializedAdapterINS1L_15DefaultEpilogueISJ_SL_SL_NS1K_6thread17LinearCombinationISJ_Li1EffLNS1P_9ScaleType4KindE0ELNS_15FloatRoundStyleE2ESJ_EENS1_15EpilogueDefaultEEEEEvvEEEEvNT_6ParamsE)
	.align		4
        /*000c*/ 	.word	index@(__assertfail)
	.align		4
        /*0010*/ 	.word	0x00000000
	.align		4
        /*0014*/ 	.word	0xfffffffe
	.align		4
        /*0018*/ 	.word	0x00000000
	.align		4
        /*001c*/ 	.word	0xfffffffd
	.align		4
        /*0020*/ 	.word	0x00000000
	.align		4
        /*0024*/ 	.word	0xfffffffc


//--------------------- .nv.constant4             --------------------------
	.section	.nv.constant4,"a",@progbits
	.align	8
	.align		8
.nv.constant4:
        /*0000*/ 	.dword	__assertfail
	.align		8
        /*0008*/ 	.dword	__unnamed_1
	.align		8
        /*0010*/ 	.dword	_ZN40_INTERNAL_99c1a69d_4_k_cu_766fc90f_387364cuda3std3__45__cpo5beginE
	.align		8
        /*0018*/ 	.dword	_ZN40_INTERNAL_99c1a69d_4_k_cu_766fc90f_387364cuda3std3__45__cpo3endE
	.align		8
        /*0020*/ 	.dword	_ZN40_INTERNAL_99c1a69d_4_k_cu_766fc90f_387364cuda3std3__45__cpo6cbeginE
	.align		8
        /*0028*/ 	.dword	_ZN40_INTERNAL_99c1a69d_4_k_cu_766fc90f_387364cuda3std3__45__cpo4cendE
	.align		8
        /*0030*/ 	.dword	_ZN40_INTERNAL_99c1a69d_4_k_cu_766fc90f_387364cuda3std3__442_GLOBAL__N__99c1a69d_4_k_cu_766fc90f_387366ignoreE
	.align		8
        /*0038*/ 	.dword	_ZN40_INTERNAL_99c1a69d_4_k_cu_766fc90f_387364cuda3std3__419piecewise_constructE
	.align		8
        /*0040*/ 	.dword	_ZN40_INTERNAL_99c1a69d_4_k_cu_766fc90f_387364cuda3std3__48in_placeE
	.align		8
        /*0048*/ 	.dword	_ZN40_INTERNAL_99c1a69d_4_k_cu_766fc90f_387364cuda3std6ranges3__45__cpo4swapE
	.align		8
        /*0050*/ 	.dword	_ZN40_INTERNAL_99c1a69d_4_k_cu_766fc90f_387364cuda3std6ranges3__45__cpo9iter_moveE
	.align		8
        /*0058*/ 	.dword	_ZN40_INTERNAL_99c1a69d_4_k_cu_766fc90f_387364cute7productE
	.align		8
        /*0060*/ 	.dword	_ZN40_INTERNAL_99c1a69d_4_k_cu_766fc90f_387364cute1_E
	.align		8
        /*0068*/ 	.dword	$str$22
	.align		8
        /*0070*/ 	.dword	$str$23


//--------------------- .text._ZN7cutlass13device_kernelINS_4gemm6kernel13GemmUniversalIN4cute5tupleIJiiiiEEENS1_10collective13CollectiveMmaINS1_34MainloopSm90TmaGmmaWarpSpecializedILi2ENS5_IJNS4_1CILi2EEESB_NSA_ILi1EEEEEENS1_35KernelTmaWarpSpecializedCooperativeEEENS5_IJNSA_ILi128EEESG_NSA_ILi64EEEEEENS_6half_tENS5_IJSC_llEEESJ_NS5_IJlSC_lEEENS4_8TiledMMAINS4_8MMA_AtomIJNS4_4SM904GMMA26MMA_64x128x16_F32F16F16_SSILNSP_5MajorE1ELSR_0ELNSP_7ScaleInE1ELSS_1EEEEEENS4_6LayoutINS5_IJSB_SC_SC_EEENS5_IJSC_NSA_ILi0EEESX_EEEEENS5_IJNS4_10UnderscoreES10_S10_EEEEENS4_23SM90_TMA_LOAD_MULTICASTENS4_14ComposedLayoutINS4_7SwizzleILi3ELi4ELi3EEENS4_18smem_ptr_flag_bitsILi16EEENSV_INS5_IJSH_NSA_ILi8EEEEEENS5_IJSC_SH_EEEEEEEvNS4_8identityES13_NS14_IS16_S18_NSV_INS5_IJS19_SH_EEENS5_IJSH_SC_EEEEEEEvS1E_EENS_8epilogue10collective6detail29Sm90TmaWarpSpecializedAdapterINS1L_15DefaultEpilogueISJ_SL_SL_NS1K_6thread17LinearCombinationISJ_Li1EffLNS1P_9ScaleType4KindE0ELNS_15FloatRoundStyleE2ESJ_EENS1_15EpilogueDefaultEEEEEvvEEEEvNT_6ParamsE --------------------------
	.section	.text._ZN7cutlass13device_kernelINS_4gemm6kernel13GemmUniversalIN4cute5tupleIJiiiiEEENS1_10collective13CollectiveMmaINS1_34MainloopSm90TmaGmmaWarpSpecializedILi2ENS5_IJNS4_1CILi2EEESB_NSA_ILi1EEEEEENS1_35KernelTmaWarpSpecializedCooperativeEEENS5_IJNSA_ILi128EEESG_NSA_ILi64EEEEEENS_6half_tENS5_IJSC_llEEESJ_NS5_IJlSC_lEEENS4_8TiledMMAINS4_8MMA_AtomIJNS4_4SM904GMMA26MMA_64x128x16_F32F16F16_SSILNSP_5MajorE1ELSR_0ELNSP_7ScaleInE1ELSS_1EEEEEENS4_6LayoutINS5_IJSB_SC_SC_EEENS5_IJSC_NSA_ILi0EEESX_EEEEENS5_IJNS4_10UnderscoreES10_S10_EEEEENS4_23SM90_TMA_LOAD_MULTICASTENS4_14ComposedLayoutINS4_7SwizzleILi3ELi4ELi3EEENS4_18smem_ptr_flag_bitsILi16EEENSV_INS5_IJSH_NSA_ILi8EEEEEENS5_IJSC_SH_EEEEEEEvNS4_8identityES13_NS14_IS16_S18_NSV_INS5_IJS19_SH_EEENS5_IJSH_SC_EEEEEEEvS1E_EENS_8epilogue10collective6detail29Sm90TmaWarpSpecializedAdapterINS1L_15DefaultEpilogueISJ_SL_SL_NS1K_6thread17LinearCombinationISJ_Li1EffLNS1P_9ScaleType4KindE0ELNS_15FloatRoundStyleE2ESJ_EENS1_15EpilogueDefaultEEEEEvvEEEEvNT_6ParamsE,"ax",@progbits
	.align	128
.text._ZN7cutlass13device_kernelINS_4gemm6kernel13GemmUniversalIN4cute5tupleIJiiiiEEENS1_10collective13CollectiveMmaINS1_34MainloopSm90TmaGmmaWarpSpecializedILi2ENS5_IJNS4_1CILi2EEESB_NSA_ILi1EEEEEENS1_35KernelTmaWarpSpecializedCooperativeEEENS5_IJNSA_ILi128EEESG_NSA_ILi64EEEEEENS_6half_tENS5_IJSC_llEEESJ_NS5_IJlSC_lEEENS4_8TiledMMAINS4_8MMA_AtomIJNS4_4SM904GMMA26MMA_64x128x16_F32F16F16_SSILNSP_5MajorE1ELSR_0ELNSP_7ScaleInE1ELSS_1EEEEEENS4_6LayoutINS5_IJSB_SC_SC_EEENS5_IJSC_NSA_ILi0EEESX_EEEEENS5_IJNS4_10UnderscoreES10_S10_EEEEENS4_23SM90_TMA_LOAD_MULTICASTENS4_14ComposedLayoutINS4_7SwizzleILi3ELi4ELi3EEENS4_18smem_ptr_flag_bitsILi16EEENSV_INS5_IJSH_NSA_ILi8EEEEEENS5_IJSC_SH_EEEEEEEvNS4_8identityES13_NS14_IS16_S18_NSV_INS5_IJS19_SH_EEENS5_IJSH_SC_EEEEEEEvS1E_EENS_8epilogue10collective6detail29Sm90TmaWarpSpecializedAdapterINS1L_15DefaultEpilogueISJ_SL_SL_NS1K_6thread17LinearCombinationISJ_Li1EffLNS1P_9ScaleType4KindE0ELNS_15FloatRoundStyleE2ESJ_EENS1_15EpilogueDefaultEEEEEvvEEEEvNT_6ParamsE:
        .type           _ZN7cutlass13device_kernelINS_4gemm6kernel13GemmUniversalIN4cute5tupleIJiiiiEEENS1_10collective13CollectiveMmaINS1_34MainloopSm90TmaGmmaWarpSpecializedILi2ENS5_IJNS4_1CILi2EEESB_NSA_ILi1EEEEEENS1_35KernelTmaWarpSpecializedCooperativeEEENS5_IJNSA_ILi128EEESG_NSA_ILi64EEEEEENS_6half_tENS5_IJSC_llEEESJ_NS5_IJlSC_lEEENS4_8TiledMMAINS4_8MMA_AtomIJNS4_4SM904GMMA26MMA_64x128x16_F32F16F16_SSILNSP_5MajorE1ELSR_0ELNSP_7ScaleInE1ELSS_1EEEEEENS4_6LayoutINS5_IJSB_SC_SC_EEENS5_IJSC_NSA_ILi0EEESX_EEEEENS5_IJNS4_10UnderscoreES10_S10_EEEEENS4_23SM90_TMA_LOAD_MULTICASTENS4_14ComposedLayoutINS4_7SwizzleILi3ELi4ELi3EEENS4_18smem_ptr_flag_bitsILi16EEENSV_INS5_IJSH_NSA_ILi8EEEEEENS5_IJSC_SH_EEEEEEEvNS4_8identityES13_NS14_IS16_S18_NSV_INS5_IJS19_SH_EEENS5_IJSH_SC_EEEEEEEvS1E_EENS_8epilogue10collective6detail29Sm90TmaWarpSpecializedAdapterINS1L_15DefaultEpilogueISJ_SL_SL_NS1K_6thread17LinearCombinationISJ_Li1EffLNS1P_9ScaleType4KindE0ELNS_15FloatRoundStyleE2ESJ_EENS1_15EpilogueDefaultEEEEEvvEEEEvNT_6ParamsE,@function
        .size           _ZN7cutlass13device_kernelINS_4gemm6kernel13GemmUniversalIN4cute5tupleIJiiiiEEENS1_10collective13CollectiveMmaINS1_34MainloopSm90TmaGmmaWarpSpecializedILi2ENS5_IJNS4_1CILi2EEESB_NSA_ILi1EEEEEENS1_35KernelTmaWarpSpecializedCooperativeEEENS5_IJNSA_ILi128EEESG_NSA_ILi64EEEEEENS_6half_tENS5_IJSC_llEEESJ_NS5_IJlSC_lEEENS4_8TiledMMAINS4_8MMA_AtomIJNS4_4SM904GMMA26MMA_64x128x16_F32F16F16_SSILNSP_5MajorE1ELSR_0ELNSP_7ScaleInE1ELSS_1EEEEEENS4_6LayoutINS5_IJSB_SC_SC_EEENS5_IJSC_NSA_ILi0EEESX_EEEEENS5_IJNS4_10UnderscoreES10_S10_EEEEENS4_23SM90_TMA_LOAD_MULTICASTENS4_14ComposedLayoutINS4_7SwizzleILi3ELi4ELi3EEENS4_18smem_ptr_flag_bitsILi16EEENSV_INS5_IJSH_NSA_ILi8EEEEEENS5_IJSC_SH_EEEEEEEvNS4_8identityES13_NS14_IS16_S18_NSV_INS5_IJS19_SH_EEENS5_IJSH_SC_EEEEEEEvS1E_EENS_8epilogue10collective6detail29Sm90TmaWarpSpecializedAdapterINS1L_15DefaultEpilogueISJ_SL_SL_NS1K_6thread17LinearCombinationISJ_Li1EffLNS1P_9ScaleType4KindE0ELNS_15FloatRoundStyleE2ESJ_EENS1_15EpilogueDefaultEEEEEvvEEEEvNT_6ParamsE,(.L_x_193 - _ZN7cutlass13device_kernelINS_4gemm6kernel13GemmUniversalIN4cute5tupleIJiiiiEEENS1_10collective13CollectiveMmaINS1_34MainloopSm90TmaGmmaWarpSpecializedILi2ENS5_IJNS4_1CILi2EEESB_NSA_ILi1EEEEEENS1_35KernelTmaWarpSpecializedCooperativeEEENS5_IJNSA_ILi128EEESG_NSA_ILi64EEEEEENS_6half_tENS5_IJSC_llEEESJ_NS5_IJlSC_lEEENS4_8TiledMMAINS4_8MMA_AtomIJNS4_4SM904GMMA26MMA_64x128x16_F32F16F16_SSILNSP_5MajorE1ELSR_0ELNSP_7ScaleInE1ELSS_1EEEEEENS4_6LayoutINS5_IJSB_SC_SC_EEENS5_IJSC_NSA_ILi0EEESX_EEEEENS5_IJNS4_10UnderscoreES10_S10_EEEEENS4_23SM90_TMA_LOAD_MULTICASTENS4_14ComposedLayoutINS4_7SwizzleILi3ELi4ELi3EEENS4_18smem_ptr_flag_bitsILi16EEENSV_INS5_IJSH_NSA_ILi8EEEEEENS5_IJSC_SH_EEEEEEEvNS4_8identityES13_NS14_IS16_S18_NSV_INS5_IJS19_SH_EEENS5_IJSH_SC_EEEEEEEvS1E_EENS_8epilogue10collective6detail29Sm90TmaWarpSpecializedAdapterINS1L_15DefaultEpilogueISJ_SL_SL_NS1K_6thread17LinearCombinationISJ_Li1EffLNS1P_9ScaleType4KindE0ELNS_15FloatRoundStyleE2ESJ_EENS1_15EpilogueDefaultEEEEEvvEEEEvNT_6ParamsE)
        .other          _ZN7cutlass13device_kernelINS_4gemm6kernel13GemmUniversalIN4cute5tupleIJiiiiEEENS1_10collective13CollectiveMmaINS1_34MainloopSm90TmaGmmaWarpSpecializedILi2ENS5_IJNS4_1CILi2EEESB_NSA_ILi1EEEEEENS1_35KernelTmaWarpSpecializedCooperativeEEENS5_IJNSA_ILi128EEESG_NSA_ILi64EEEEEENS_6half_tENS5_IJSC_llEEESJ_NS5_IJlSC_lEEENS4_8TiledMMAINS4_8MMA_AtomIJNS4_4SM904GMMA26MMA_64x128x16_F32F16F16_SSILNSP_5MajorE1ELSR_0ELNSP_7ScaleInE1ELSS_1EEEEEENS4_6LayoutINS5_IJSB_SC_SC_EEENS5_IJSC_NSA_ILi0EEESX_EEEEENS5_IJNS4_10UnderscoreES10_S10_EEEEENS4_23SM90_TMA_LOAD_MULTICASTENS4_14ComposedLayoutINS4_7SwizzleILi3ELi4ELi3EEENS4_18smem_ptr_flag_bitsILi16EEENSV_INS5_IJSH_NSA_ILi8EEEEEENS5_IJSC_SH_EEEEEEEvNS4_8identityES13_NS14_IS16_S18_NSV_INS5_IJS19_SH_EEENS5_IJSH_SC_EEEEEEEvS1E_EENS_8epilogue10collective6detail29Sm90TmaWarpSpecializedAdapterINS1L_15DefaultEpilogueISJ_SL_SL_NS1K_6thread17LinearCombinationISJ_Li1EffLNS1P_9ScaleType4KindE0ELNS_15FloatRoundStyleE2ESJ_EENS1_15EpilogueDefaultEEEEEvvEEEEvNT_6ParamsE,@"STO_CUDA_ENTRY STV_DEFAULT"
_ZN7cutlass13device_kernelINS_4gemm6kernel13GemmUniversalIN4cute5tupleIJiiiiEEENS1_10collective13CollectiveMmaINS1_34MainloopSm90TmaGmmaWarpSpecializedILi2ENS5_IJNS4_1CILi2EEESB_NSA_ILi1EEEEEENS1_35KernelTmaWarpSpecializedCooperativeEEENS5_IJNSA_ILi128EEESG_NSA_ILi64EEEEEENS_6half_tENS5_IJSC_llEEESJ_NS5_IJlSC_lEEENS4_8TiledMMAINS4_8MMA_AtomIJNS4_4SM904GMMA26MMA_64x128x16_F32F16F16_SSILNSP_5MajorE1ELSR_0ELNSP_7ScaleInE1ELSS_1EEEEEENS4_6LayoutINS5_IJSB_SC_SC_EEENS5_IJSC_NSA_ILi0EEESX_EEEEENS5_IJNS4_10UnderscoreES10_S10_EEEEENS4_23SM90_TMA_LOAD_MULTICASTENS4_14ComposedLayoutINS4_7SwizzleILi3ELi4ELi3EEENS4_18smem_ptr_flag_bitsILi16EEENSV_INS5_IJSH_NSA_ILi8EEEEEENS5_IJSC_SH_EEEEEEEvNS4_8identityES13_NS14_IS16_S18_NSV_INS5_IJS19_SH_EEENS5_IJSH_SC_EEEEEEEvS1E_EENS_8epilogue10collective6detail29Sm90TmaWarpSpecializedAdapterINS1L_15DefaultEpilogueISJ_SL_SL_NS1K_6thread17LinearCombinationISJ_Li1EffLNS1P_9ScaleType4KindE0ELNS_15FloatRoundStyleE2ESJ_EENS1_15EpilogueDefaultEEEEEvvEEEEvNT_6ParamsE:
[----:B------:R-:W0:Y:S01]  /*0000*/  LDC R1, c[0x0][0x28] ;  /* 0x00000a00ff017b82 */ /* 0x000e220000000800 */
[----:B------:R-:W1:Y:S01]  /*0010*/  S2R R95, SR_TID.X ;  /* 0x00000000005f7919 */ /* 0x000e620000002100 */
[----:B------:R-:W-:Y:S01]  /*0020*/  ELECT P0, URZ, PT ;  /* 0x00000000003f782f */ /* 0x000fe20003800000 */
[----:B------:R-:W-:Y:S01]  /*0030*/  BSSY B0, `(.L_x_0) ;  /* 0x000000f000007945 */ /* 0x000fe20003800000 */
[--C-:B-1----:R-:W-:Y:S02]  /*0040*/  SHF.R.U32.HI R0, RZ, 0x5, R95.reuse ;  /* 0x00000005ff007819 */ /* 0x102fe4000001165f */
[----:B------:R-:W-:-:S03]  /*0050*/  SHF.R.U32.HI R6, RZ, 0x7, R95 ;  /* 0x00000007ff067819 */ /* 0x000fc6000001165f */
[----:B------:R-:W1:Y:S04]  /*0060*/  SHFL.IDX PT, R2, R0, RZ, 0x1f ;  /* 0x00001fff00027589 */ /* 0x000e6800000e0000 */
[----:B------:R2:W3:Y:S01]  /*0070*/  SHFL.IDX PT, R5, R6, RZ, 0x1f ;  /* 0x00001fff06057589 */ /* 0x0004e200000e0000 */
[----:B-1----:R-:W-:-:S13]  /*0080*/  ISETP.NE.OR P0, PT, R2, RZ, !P0 ;  /* 0x000000ff0200720c */ /* 0x002fda0004705670 */
[----:B0-23--:R-:W-:Y:S05]  /*0090*/  @P0 BRA `(.L_x_1) ;  /* 0x0000000000200947 */ /* 0x00dfea0003800000 */
[----:B------:R-:W-:Y:S02]  /*00a0*/  ULDC.64 UR4, c[0x0][0x198] ;  /* 0x0000660000047ab9 */ /* 0x000fe40000000a00 */
[----:B------:R-:W-:Y:S02]  /*00b0*/  UIADD3 UR6, UP0, UR4, 0xf0, URZ ;  /* 0x000000f004067890 */ /* 0x000fe4000ff1e03f */
[----:B------:R-:W-:Y:S02]  /*00c0*/  UIADD3 UR4, UP1, UR4, 0x1f0, URZ ;  /* 0x000001f004047890 */ /* 0x000fe4000ff3e03f */
[----:B------:R-:W-:Y:S02]  /*00d0*/  UIADD3.X UR7, URZ, UR5, URZ, UP0, !UPT ;  /* 0x000000053f077290 */ /* 0x000fe400087fe43f */
[----:B------:R-:W-:-:S07]  /*00e0*/  UIADD3.X UR5, URZ, UR5, URZ, UP1, !UPT ;  /* 0x000000053f057290 */ /* 0x000fce0008ffe43f */
[----:B------:R0:W-:Y:S02]  /*00f0*/  UTMACCTL.PF [UR6] ;  /* 0x00000000060079b9 */ /* 0x0001e40008040000 */
[----:B------:R0:W-:Y:S02]  /*0100*/  UTMACCTL.PF [UR4] ;  /* 0x00000000040079b9 */ /* 0x0001e40008040000 */
[----:B0-----:R-:W-:Y:S01]  /*0110*/  NOP ;  /* 0x0000000000007918 */ /* 0x001fe20000000000 */
.L_x_1:
[----:B------:R-:W-:Y:S05]  /*0120*/  BSYNC B0 ;  /* 0x0000000000007941 */ /* 0x000fea0003800000 */
.L_x_0:
[----:B------:R-:W0:Y:S02]  /*0130*/  SHFL.IDX PT, R3, R0, RZ, 0x1f ;  /* 0x00001fff00037589 */ /* 0x000e2400000e0000 */
[----:B0-----:R-:W-:-:S13]  /*0140*/  ISETP.NE.AND P0, PT, R3, RZ, PT ;  /* 0x000000ff0300720c */ /* 0x001fda0003f05270 */
[----:B------:R-:W-:Y:S05]  /*0150*/  @P0 BRA `(.L_x_2) ;  /* 0x0000000000480947 */ /* 0x000fea0003800000 */
[----:B------:R-:W0:Y:S01]  /*0160*/  S2UR UR8, SR_CgaCtaId ;  /* 0x00000000000879c3 */ /* 0x000e220000008800 */
[----:B------:R-:W-:Y:S01]  /*0170*/  UMOV UR4, 0x400 ;  /* 0x0000040000047882 */ /* 0x000fe20000000000 */
[----:B------:R-:W-:Y:S01]  /*0180*/  UMOV UR5, 0x1 ;  /* 0x0000000100057882 */ /* 0x000fe20000000000 */
[----:B------:R-:W-:Y:S01]  /*0190*/  UMOV UR6, 0x6 ;  /* 0x0000000600067882 */ /* 0x000fe20000000000 */
[----:B------:R-:W-:Y:S01]  /*01a0*/  ELECT P0, URZ, PT ;  /* 0x00000000003f782f */ /* 0x000fe20003800000 */
[----:B------:R-:W-:-:S04]  /*01b0*/  UIADD3 UR6, -UR6, 0x100000, URZ ;  /* 0x0010000006067890 */ /* 0x000fc8000fffe13f */
[----:B------:R-:W-:Y:S02]  /*01c0*/  USHF.L.U32 UR7, UR6, 0xb, URZ ;  /* 0x0000000b06077899 */ /* 0x000fe4000800063f */
[----:B------:R-:W-:Y:S02]  /*01d0*/  USHF.L.U32 UR6, UR6, 0x1, URZ ;  /* 0x0000000106067899 */ /* 0x000fe4000800063f */
[----:B0-----:R-:W-:Y:S02]  /*01e0*/  ULEA UR8, UR8, UR4, 0x18 ;  /* 0x0000000408087291 */ /* 0x001fe4000f8ec03f */
[----:B------:R-:W-:-:S04]  /*01f0*/  UIADD3 UR4, -UR5, 0x100000, URZ ;  /* 0x0010000005047890 */ /* 0x000fc8000fffe13f */
[----:B------:R-:W-:Y:S02]  /*0200*/  USHF.L.U32 UR5, UR4, 0xb, URZ ;  /* 0x0000000b04057899 */ /* 0x000fe4000800063f */
[----:B------:R-:W-:Y:S01]  /*0210*/  USHF.L.U32 UR4, UR4, 0x1, URZ ;  /* 0x0000000104047899 */ /* 0x000fe2000800063f */
[----:B------:R-:W0:Y:S11]  /*0220*/  FENCE.VIEW.ASYNC.S ;  /* 0x00000000000073c6 */ /* 0x000e360000000000 */
[----:B0-----:R0:W1:Y:S01]  /*0230*/  SYNCS.EXCH.64 URZ, [UR8], UR4 ;  /* 0x00000004083f75b2 */ /* 0x0010620008000100 */
[----:B------:R0:W2:Y:S01]  /*0240*/  SYNCS.EXCH.64 URZ, [UR8+0x10], UR6 ;  /* 0x00001006083f75b2 */ /* 0x0000a20008000100 */
[----:B------:R0:W3:Y:S01]  /*0250*/  SYNCS.EXCH.64 URZ, [UR8+0x8], UR4 ;  /* 0x00000804083f75b2 */ /* 0x0000e20008000100 */
[----:B------:R0:W4:Y:S01]  /*0260*/  SYNCS.EXCH.64 URZ, [UR8+0x18], UR6 ;  /* 0x00001806083f75b2 */ /* 0x0001220008000100 */
[----:B------:R-:W-:Y:S01]  /*0270*/  NOP ;  /* 0x0000000000007918 */ /* 0x000fe20000000000 */
.L_x_2:
[----:B------:R-:W-:Y:S01]  /*0280*/  SHF.R.S32.HI R4, RZ, 0x1f, R95 ;  /* 0x0000001fff047819 */ /* 0x000fe2000001145f */
[----:B------:R-:W5:Y:S01]  /*0290*/  SHFL.IDX PT, R0, R0, RZ, 0x1f ;  /* 0x00001fff00007589 */ /* 0x000f6200000e0000 */
[----:B0-----:R-:W0:Y:S01]  /*02a0*/  S2UR UR8, SR_CTAID.X ;  /* 0x00000000000879c3 */ /* 0x001e220000002500 */
[----:B------:R-:W-:Y:S02]  /*02b0*/  ELECT P0, URZ, PT ;  /* 0x00000000003f782f */ /* 0x000fe40003800000 */
[----:B------:R-:W-:Y:S01]  /*02c0*/  LEA.HI R4, R4, R95, RZ, 0x7 ;  /* 0x0000005f04047211 */ /* 0x000fe200078f38ff */
[----:B------:R-:W-:Y:S01]  /*02d0*/  ULDC UR4, c[0x0][0x150] ;  /* 0x0000540000047ab9 */ /* 0x000fe20000000800 */
[----:B------:R-:W-:Y:S01]  /*02e0*/  SHF.R.S32.HI R10, RZ, 0x1f, R3 ;  /* 0x0000001fff0a7819 */ /* 0x000fe20000011403 */
[----:B------:R-:W-:Y:S01]  /*02f0*/  NOP ;  /* 0x0000000000007918 */ /* 0x000fe20000000000 */
[----:B------:R-:W-:Y:S01]  /*0300*/  LOP3.LUT R4, R4, 0xffffff80, RZ, 0xc0, !PT ;  /* 0xffffff8004047812 */ /* 0x000fe200078ec0ff */
[----:B------:R-:W-:Y:S01]  /*0310*/  NOP ;  /* 0x0000000000007918 */ /* 0x000fe20000000000 */
[----:B------:R-:W-:Y:S01]  /*0320*/  LEA.HI R10, R10, R3, RZ, 0x2 ;  /* 0x000000030a0a7211 */ /* 0x000fe200078f10ff */
[----:B------:R-:W1:Y:S01]  /*0330*/  LDC R12, c[0x0][0x144] ;  /* 0x00005100ff0c7b82 */ /* 0x000e620000000800 */
[----:B------:R-:W-:Y:S01]  /*0340*/  IMAD.MOV.U32 R22, RZ, RZ, 0x1 ;  /* 0x00000001ff167424 */ /* 0x000fe200078e00ff */
[----:B------:R-:W-:Y:S01]  /*0350*/  ISETP.NE.AND P3, PT, R5, RZ, PT ;  /* 0x000000ff0500720c */ /* 0x000fe20003f65270 */
[----:B------:R-:W-:Y:S01]  /*0360*/  IMAD.IADD R8, R95, 0x1, -R4 ;  /* 0x000000015f087824 */ /* 0x000fe200078e0a04 */
[----:B------:R-:W-:Y:S01]  /*0370*/  LOP3.LUT R10, R10, 0x3ffffffc, RZ, 0xc0, !PT ;  /* 0x3ffffffc0a0a7812 */ /* 0x000fe200078ec0ff */
[----:B------:R-:W2:Y:S03]  /*0380*/  S2R R4, SR_CTAID.Y ;  /* 0x0000000000047919 */ /* 0x000ea60000002600 */
[----:B------:R-:W-:Y:S01]  /*0390*/  SHF.R.S32.HI R7, RZ, 0x1f, R8 ;  /* 0x0000001fff077819 */ /* 0x000fe20000011408 */
[----:B------:R-:W-:Y:S01]  /*03a0*/  IMAD.IADD R10, R3, 0x1, -R10 ;  /* 0x00000001030a7824 */ /* 0x000fe200078e0a0a */
[----:B------:R-:W3:Y:S02]  /*03b0*/  LDC R14, c[0x0][0x140] ;  /* 0x00005000ff0e7b82 */ /* 0x000ee40000000800 */
[----:B------:R-:W-:-:S02]  /*03c0*/  LEA.HI R7, R7, R8, RZ, 0x3 ;  /* 0x0000000807077211 */ /* 0x000fc400078f18ff */
[----:B-----5:R-:W-:Y:S02]  /*03d0*/  ISETP.NE.OR P0, PT, R0, RZ, !P0 ;  /* 0x000000ff0000720c */ /* 0x020fe40004705670 */
[--C-:B------:R-:W-:Y:S02]  /*03e0*/  SHF.R.S32.HI R0, RZ, 0x3, R7.reuse ;  /* 0x00000003ff007819 */ /* 0x100fe40000011407 */
[----:B------:R-:W-:Y:S02]  /*03f0*/  SHF.R.S32.HI R7, RZ, 0x1f, R7 ;  /* 0x0000001fff077819 */ /* 0x000fe40000011407 */
[----:B0-----:R-:W-:Y:S02]  /*0400*/  I2FP.F32.U32 R9, UR8 ;  /* 0x0000000800097c45 */ /* 0x001fe40008201000 */
[----:B------:R-:W-:-:S03]  /*0410*/  LEA.HI R7, R7, R0, RZ, 0x2 ;  /* 0x0000000007077211 */ /* 0x000fc600078f10ff */
[----:B------:R-:W-:Y:S01]  /*0420*/  FMUL R9, R9, UR4 ;  /* 0x0000000409097c20 */ /* 0x000fe20008400000 */
[----:B------:R-:W-:Y:S01]  /*0430*/  LOP3.LUT R7, R7, 0xfffffffc, RZ, 0xc0, !PT ;  /* 0xfffffffc07077812 */ /* 0x000fe200078ec0ff */
[----:B------:R-:W-:Y:S01]  /*0440*/  VOTEU.ALL UP0, P0 ;  /* 0x00000000003f7886 */ /* 0x000fe20000000000 */
[----:B------:R-:W-:Y:S01]  /*0450*/  ULDC UR4, c[0x0][0x154] ;  /* 0x0000550000047ab9 */ /* 0x000fe20000000800 */
[----:B------:R-:W-:Y:S02]  /*0460*/  VOTEU.ALL UP1, P0 ;  /* 0x00000000003f7886 */ /* 0x000fe40000020000 */
[----:B------:R-:W0:Y:S01]  /*0470*/  F2I.U32.TRUNC.NTZ R9, R9 ;  /* 0x0000000900097305 */ /* 0x000e22000020f000 */
[----:B------:R-:W-:Y:S01]  /*0480*/  IMAD.IADD R7, R0, 0x1, -R7 ;  /* 0x0000000100077824 */ /* 0x000fe200078e0a07 */
[----:B------:R-:W5:Y:S01]  /*0490*/  @!UP0 S2UR UR7, SR_CgaCtaId ;  /* 0x00000000000789c3 */ /* 0x000f620000008800 */
[----:B------:R-:W-:Y:S01]  /*04a0*/  @!UP0 UMOV UR6, 0x400 ;  /* 0x0000040000068882 */ /* 0x000fe20000000000 */
[----:B---3--:R-:W-:Y:S01]  /*04b0*/  ISETP.EQ.U32.AND P2, PT, R14, 0x1, PT ;  /* 0x000000010e00780c */ /* 0x008fe20003f42070 */
[----:B------:R-:W-:Y:S01]  /*04c0*/  IMAD R10, R10, 0x4, R7 ;  /* 0x000000040a0a7824 */ /* 0x000fe200078e0207 */
[----:B--2---:R-:W-:-:S03]  /*04d0*/  I2FP.F32.U32 R3, R4 ;  /* 0x0000000400037245 */ /* 0x004fc60000201000 */
[C---:B------:R-:W-:Y:S01]  /*04e0*/  IMAD.SHL.U32 R19, R10.reuse, 0x4, RZ ;  /* 0x000000040a137824 */ /* 0x040fe200078e00ff */
[----:B------:R-:W-:Y:S01]  /*04f0*/  LEA.HI R0, R10, R10, RZ, 0x1 ;  /* 0x0000000a0a007211 */ /* 0x000fe200078f08ff */
[----:B------:R-:W-:Y:S01]  /*0500*/  FMUL R13, R3, UR4 ;  /* 0x00000004030d7c20 */ /* 0x000fe20008400000 */
[----:B------:R-:W2:Y:S01]  /*0510*/  LDC R7, c[0x0][0x148] ;  /* 0x00005200ff077b82 */ /* 0x000ea20000000800 */
[----:B------:R-:W-:Y:S01]  /*0520*/  UMOV UR4, 0x20 ;  /* 0x0000002000047882 */ /* 0x000fe20000000000 */
[----:B------:R-:W-:Y:S01]  /*0530*/  LOP3.LUT R11, R0, 0xfffffffe, RZ, 0xc0, !PT ;  /* 0xfffffffe000b7812 */ /* 0x000fe200078ec0ff */
[----:B0-----:R-:W-:Y:S01]  /*0540*/  IMAD.MOV R15, RZ, RZ, -R9 ;  /* 0x000000ffff0f7224 */ /* 0x001fe200078e0a09 */
[----:B------:R-:W-:Y:S01]  /*0550*/  SHF.R.S32.HI R9, RZ, 0x1f, R2 ;  /* 0x0000001fff097819 */ /* 0x000fe20000011402 */
[----:B------:R-:W0:Y:S01]  /*0560*/  F2I.U32.TRUNC.NTZ R13, R13 ;  /* 0x0000000d000d7305 */ /* 0x000e22000020f000 */
[----:B------:R-:W-:Y:S01]  /*0570*/  LOP3.LUT R19, R10, 0xc, R19, 0x78, !PT ;  /* 0x0000000c0a137812 */ /* 0x000fe200078e7813 */
[----:B-1----:R-:W-:Y:S01]  /*0580*/  IMAD R3, R12, R15, UR8 ;  /* 0x000000080c037e24 */ /* 0x002fe2000f8e020f */
[----:B------:R-:W-:Y:S01]  /*0590*/  LEA.HI R9, R9, R2, RZ, 0x2 ;  /* 0x0000000209097211 */ /* 0x000fe200078f10ff */
[----:B------:R-:W-:Y:S01]  /*05a0*/  IMAD.IADD R0, R10, 0x1, -R11 ;  /* 0x000000010a007824 */ /* 0x000fe200078e0a0b */
[----:B------:R-:W-:-:S04]  /*05b0*/  @!UP0 UIADD3 UR4, -UR4, 0x100000, URZ ;  /* 0x0010000004048890 */ /* 0x000fc8000fffe13f */
[----:B------:R-:W-:Y:S02]  /*05c0*/  @!UP0 USHF.L.U32 UR5, UR4, 0xb, URZ ;  /* 0x0000000b04058899 */ /* 0x000fe4000800063f */
[----:B------:R-:W-:Y:S01]  /*05d0*/  @!UP0 USHF.L.U32 UR4, UR4, 0x1, URZ ;  /* 0x0000000104048899 */ /* 0x000fe2000800063f */
[----:B------:R-:W-:Y:S01]  /*05e0*/  VIADD R10, R5, 0xffffffff ;  /* 0xffffffff050a7836 */ /* 0x000fe20000000000 */
[----:B------:R-:W-:Y:S02]  /*05f0*/  LOP3.LUT R9, R9, 0xfffffffc, RZ, 0xc0, !PT ;  /* 0xfffffffc09097812 */ /* 0x000fe400078ec0ff */
[----:B------:R-:W-:Y:S01]  /*0600*/  ISETP.NE.AND P4, PT, R0, R3, PT ;  /* 0x000000030000720c */ /* 0x000fe20003f85270 */
[----:B-----5:R-:W-:Y:S01]  /*0610*/  @!UP0 ULEA UR6, UR7, UR6, 0x18 ;  /* 0x0000000607068291 */ /* 0x020fe2000f8ec03f */
[----:B------:R-:W-:Y:S01]  /*0620*/  ISETP.GE.U32.AND P6, PT, R10, 0x2, PT ;  /* 0x000000020a00780c */ /* 0x000fe20003fc6070 */
[----:B------:R-:W-:Y:S01]  /*0630*/  IMAD.IADD R0, R2, 0x1, -R9 ;  /* 0x0000000102007824 */ /* 0x000fe200078e0a09 */
[----:B------:R-:W-:Y:S01]  /*0640*/  VOTEU.ALL UP0, P0 ;  /* 0x00000000003f7886 */ /* 0x000fe20000000000 */
[----:B------:R-:W-:Y:S01]  /*0650*/  LOP3.LUT P0, RZ, R8, 0x7, RZ, 0xc0, !PT ;  /* 0x0000000708ff7812 */ /* 0x000fe2000780c0ff */
[----:B0-----:R-:W-:Y:S01]  /*0660*/  IMAD.MOV R20, RZ, RZ, -R13 ;  /* 0x000000ffff147224 */ /* 0x001fe200078e0a0d */
[----:B------:R-:W-:-:S02]  /*0670*/  LOP3.LUT R11, R95, 0x7f, RZ, 0xc0, !PT ;  /* 0x0000007f5f0b7812 */ /* 0x000fc400078ec0ff */
[C---:B------:R-:W-:Y:S01]  /*0680*/  ISETP.NE.AND P1, PT, R0.reuse, 0x3, PT ;  /* 0x000000030000780c */ /* 0x040fe20003f25270 */
[----:B--2---:R-:W-:Y:S01]  /*0690*/  IMAD R9, R7, R20, R4 ;  /* 0x0000001407097224 */ /* 0x004fe200078e0204 */
[C---:B------:R-:W-:Y:S02]  /*06a0*/  ISETP.LT.U32.AND P0, PT, R19.reuse, 0x4, !P0 ;  /* 0x000000041300780c */ /* 0x040fe40004701070 */
[----:B------:R-:W-:Y:S01]  /*06b0*/  @P4 LEA.HI R2, R19, R19, RZ, 0x1 ;  /* 0x0000001313024211 */ /* 0x000fe200078f08ff */
[----:B------:R-:W0:Y:S02]  /*06c0*/  FENCE.VIEW.ASYNC.S ;  /* 0x00000000000073c6 */ /* 0x000e240000000000 */
[----:B0-----:R0:W1:Y:S01]  /*06d0*/  @!UP0 SYNCS.EXCH.64 URZ, [UR6+0x30], UR4 ;  /* 0x00003004063f85b2 */ /* 0x0010620008000100 */
[----:B------:R-:W-:Y:S02]  /*06e0*/  ISETP.EQ.OR P1, PT, R0, RZ, !P1 ;  /* 0x000000ff0000720c */ /* 0x000fe40004f22670 */
[----:B------:R-:W-:-:S02]  /*06f0*/  @P4 SHF.R.S32.HI R2, RZ, 0x1, R2 ;  /* 0x00000001ff024819 */ /* 0x000fc40000011402 */
[----:B------:R-:W-:Y:S02]  /*0700*/  ISETP.EQ.AND P1, PT, R5, RZ, P1 ;  /* 0x000000ff0500720c */ /* 0x000fe40000f22270 */
[----:B------:R-:W-:Y:S02]  /*0710*/  @P4 ISETP.NE.AND P5, PT, R2, R9, PT ;  /* 0x000000090200420c */ /* 0x000fe40003fa5270 */
[----:B------:R-:W-:Y:S02]  /*0720*/  SEL R9, RZ, 0x1, !P0 ;  /* 0x00000001ff097807 */ /* 0x000fe40004000000 */
[----:B------:R-:W-:Y:S02]  /*0730*/  @P4 SEL R22, RZ, 0x1, P5 ;  /* 0x00000001ff164807 */ /* 0x000fe40002800000 */
[----:B------:R-:W-:Y:S02]  /*0740*/  SEL R18, RZ, 0x1, !P1 ;  /* 0x00000001ff127807 */ /* 0x000fe40004800000 */
[----:B------:R-:W-:Y:S01]  /*0750*/  LOP3.LUT R22, R22, R9, RZ, 0xc0, !PT ;  /* 0x0000000916167212 */ /* 0x000fe200078ec0ff */
[----:B------:R0:W2:Y:S01]  /*0760*/  @!UP1 SYNCS.EXCH.64 URZ, [UR6+0x38], UR4 ;  /* 0x00003804063f95b2 */ /* 0x0000a20008000100 */
[----:B------:R-:W-:Y:S01]  /*0770*/  SEL R18, R18, 0x2, P6 ;  /* 0x0000000212127807 */ /* 0x000fe20003000000 */
[----:B------:R-:W-:Y:S01]  /*0780*/  NOP ;  /* 0x0000000000007918 */ /* 0x000fe20000000000 */
[----:B------:R-:W-:Y:S05]  /*0790*/  @!P2 BRA `(.L_x_3) ;  /* 0x000000000008a947 */ /* 0x000fea0003800000 */
[----:B-12-4-:R-:W-:Y:S01]  /*07a0*/  UCGABAR_ARV ;  /* 0x00000000000079c7 */ /* 0x016fe20008000000 */
[----:B------:R-:W-:Y:S05]  /*07b0*/  BRA `(.L_x_4) ;  /* 0x0000000000047947 */ /* 0x000fea0003800000 */
.L_x_3:
[----:B-12-4-:R-:W-:Y:S01]  /*07c0*/  NOP ;  /* 0x0000000000007918 */ /* 0x016fe20000000000 */
.L_x_4:
[----:B------:R-:W1:Y:S01]  /*07d0*/  LDC R2, c[0x0][0x65c] ;  /* 0x00019700ff027b82 */ /* 0x000e620000000800 */
[----:B------:R-:W-:Y:S02]  /*07e0*/  IMAD.U32 R8, RZ, RZ, UR8 ;  /* 0x00000008ff087e24 */ /* 0x000fe4000f8e00ff */
[----:B------:R-:W-:Y:S01]  /*07f0*/  IMAD.MOV.U32 R9, RZ, RZ, RZ ;  /* 0x000000ffff097224 */ /* 0x000fe200078e00ff */
[----:B-1----:R-:W-:-:S04]  /*0800*/  ISETP.NE.AND P1, PT, R2, 0x1, PT ;  /* 0x000000010200780c */ /* 0x002fc80003f25270 */
[----:B------:R-:W-:-:S09]  /*0810*/  P2R R5, PR, RZ, 0x2 ;  /* 0x00000002ff057803 */ /* 0x000fd20000000000 */
[----:B------:R-:W1:Y:S01]  /*0820*/  @P1 LDC R17, c[0x0][0x10] ;  /* 0x00000400ff111b82 */ /* 0x000e620000000800 */
[----:B------:R-:W-:Y:S02]  /*0830*/  @P1 IMAD.MOV.U32 R5, RZ, RZ, RZ ;  /* 0x000000ffff051224 */ /* 0x000fe400078e00ff */
[----:B------:R-:W-:-:S05]  /*0840*/  @P1 IMAD.MOV.U32 R15, RZ, RZ, RZ ;  /* 0x000000ffff0f1224 */ /* 0x000fca00078e00ff */
[----:B------:R-:W2:Y:S01]  /*0850*/  @!P1 LDC R13, c[0x0][0xc] ;  /* 0x00000300ff0d9b82 */ /* 0x000ea20000000800 */
[----:B0-----:R-:W-:Y:S01]  /*0860*/  ULDC UR4, c[0x0][0xc] ;  /* 0x0000030000047ab9 */ /* 0x001fe20000000800 */
[----:B------:R-:W-:Y:S01]  /*0870*/  ULDC UR5, c[0x0][0x10] ;  /* 0x0000040000057ab9 */ /* 0x000fe20000000800 */
[----:B------:R-:W-:Y:S01]  /*0880*/  ULDC UR6, c[0x0][0x14] ;  /* 0x0000050000067ab9 */ /* 0x000fe20000000800 */
[----:B------:R-:W-:-:S04]  /*0890*/  UIMAD.WIDE.U32 UR4, UR4, UR5, URZ ;  /* 0x00000005040472a5 */ /* 0x000fc8000f8e003f */
[----:B------:R-:W-:Y:S02]  /*08a0*/  UIMAD.WIDE.U32 UR36, UR4, UR6, URZ ;  /* 0x00000006042472a5 */ /* 0x000fe4000f8e003f */
[----:B------:R-:W-:-:S04]  /*08b0*/  UIMAD UR42, UR5, UR6, URZ ;  /* 0x00000006052a72a4 */ /* 0x000fc8000f8e023f */
[----:B------:R-:W-:Y:S01]  /*08c0*/  UIADD3 UR42, UR37, UR42, URZ ;  /* 0x0000002a252a7290 */ /* 0x000fe2000fffe03f */
[----:B-1----:R-:W-:-:S04]  /*08d0*/  @P1 IMAD.WIDE.U32 R16, R17, UR8, R4 ;  /* 0x0000000811101c25 */ /* 0x002fc8000f8e0004 */
[----:B------:R-:W-:Y:S02]  /*08e0*/  @P1 IMAD.IADD R17, R17, 0x1, R15 ;  /* 0x0000000111111824 */ /* 0x000fe400078e020f */
[----:B--2---:R-:W-:-:S04]  /*08f0*/  @!P1 IMAD.WIDE.U32 R8, R4, R13, R8 ;  /* 0x0000000d04089225 */ /* 0x004fc800078e0008 */
[----:B------:R-:W-:Y:S02]  /*0900*/  @!P1 IMAD.MOV.U32 R16, RZ, RZ, R8 ;  /* 0x000000ffff109224 */ /* 0x000fe400078e0008 */
[----:B------:R-:W-:Y:S01]  /*0910*/  @!P1 IMAD.MOV.U32 R17, RZ, RZ, R9 ;  /* 0x000000ffff119224 */ /* 0x000fe200078e0009 */
[----:B------:R-:W-:Y:S06]  /*0920*/  @!P2 BRA `(.L_x_5) ;  /* 0x00000000000ca947 */ /* 0x000fec0003800000 */
[----:B------:R-:W-:Y:S01]  /*0930*/  UCGABAR_WAIT ;  /* 0x0000000000007dc7 */ /* 0x000fe20008000000 */
[----:B------:R-:W-:Y:S01]  /*0940*/  CCTL.IVALL ;  /* 0x00000000ff00798f */ /* 0x000fe20002000000 */
[----:B------:R-:W-:Y:S05]  /*0950*/  BRA `(.L_x_6) ;  /* 0x0000000000047947 */ /* 0x000fea0003800000 */
.L_x_5:
[----:B------:R-:W-:Y:S06]  /*0960*/  BAR.SYNC.DEFER_BLOCKING 0x0 ;  /* 0x0000000000007b1d */ /* 0x000fec0000010000 */
.L_x_6:
[----:B------:R-:W-:Y:S05]  /*0970*/  @!P3 BRA `(.L_x_7) ;  /* 0x0000005c0094b947 */ /* 0x000fea0003800000 */
[----:B------:R-:W-:-:S13]  /*0980*/  ISETP.GT.U32.AND P0, PT, R10, 0x1, PT ;  /* 0x000000010a00780c */ /* 0x000fda0003f04070 */
[----:B------:R-:W-:Y:S05]  /*0990*/  @P0 EXIT ;  /* 0x000000000000094d */ /* 0x000fea0003800000 */
[----:B------:R-:W-:Y:S01]  /*09a0*/  ULDC.64 UR4, c[0x0][0x650] ;  /* 0x0001940000047ab9 */ /* 0x000fe20000000a00 */
[----:B------:R-:W-:Y:S01]  /*09b0*/  PRMT R0, RZ, 0x7610, R0 ;  /* 0x00007610ff007816 */ /* 0x000fe20000000000 */
[----:B------:R-:W-:Y:S01]  /*09c0*/  IMAD.MOV.U32 R103, RZ, RZ, -0x1 ;  /* 0xffffffffff677424 */ /* 0x000fe200078e00ff */
[----:B------:R-:W-:Y:S01]  /*09d0*/  ISETP.GE.U32.AND P0, PT, R16, UR4, PT ;  /* 0x0000000410007c0c */ /* 0x000fe2000bf06070 */
[----:B------:R-:W-:Y:S02]  /*09e0*/  IMAD.MOV.U32 R100, RZ, RZ, -0x1 ;  /* 0xffffffffff647424 */ /* 0x000fe400078e00ff */
[----:B------:R-:W-:Y:S01]  /*09f0*/  IMAD.MOV.U32 R101, RZ, RZ, -0x1 ;  /* 0xffffffffff657424 */ /* 0x000fe200078e00ff */
[----:B------:R-:W-:-:S13]  /*0a00*/  ISETP.GE.U32.AND.EX P0, PT, R17, UR5, PT, P0 ;  /* 0x0000000511007c0c */ /* 0x000fda000bf06100 */
[----:B------:R-:W-:Y:S05]  /*0a10*/  @P0 BRA `(.L_x_8) ;  /* 0x0000000400280947 */ /* 0x000fea0003800000 */
[----:B------:R-:W0:Y:S01]  /*0a20*/  LDC.64 R24, c[0x0][0x628] ;  /* 0x00018a00ff187b82 */ /* 0x000e220000000a00 */
[----:B------:R-:W-:Y:S02]  /*0a30*/  IMAD.MOV.U32 R8, RZ, RZ, R16 ;  /* 0x000000ffff087224 */ /* 0x000fe400078e0010 */
[----:B------:R-:W-:-:S05]  /*0a40*/  IMAD.MOV.U32 R9, RZ, RZ, R17 ;  /* 0x000000ffff097224 */ /* 0x000fca00078e0011 */
[----:B------:R-:W1:Y:S08]  /*0a50*/  LDC R0, c[0x0][0x630] ;  /* 0x00018c00ff007b82 */ /* 0x000e700000000800 */
[----:B------:R-:W2:Y:S01]  /*0a60*/  LDC.64 R26, c[0x0][0x620] ;  /* 0x00018800ff1a7b82 */ /* 0x000ea20000000a00 */
[----:B0-----:R-:W-:-:S04]  /*0a70*/  ISETP.NE.U32.AND P0, PT, R24, RZ, PT ;  /* 0x000000ff1800720c */ /* 0x001fc80003f05070 */
[----:B------:R-:W-:-:S13]  /*0a80*/  ISETP.NE.AND.EX P0, PT, R25, RZ, PT, P0 ;  /* 0x000000ff1900720c */ /* 0x000fda0003f05300 */
[----:B-12---:R-:W-:Y:S05]  /*0a90*/  @!P0 BRA `(.L_x_9) ;  /* 0x0000000000288947 */ /* 0x006fea0003800000 */
[----:B------:R-:W0:Y:S02]  /*0aa0*/  LDC R15, c[0x0][0x634] ;  /* 0x00018d00ff0f7b82 */ /* 0x000e240000000800 */
[----:B0-----:R-:W-:-:S05]  /*0ab0*/  IADD3 R15, P0, R16, R15, RZ ;  /* 0x0000000f100f7210 */ /* 0x001fca0007f1e0ff */
[----:B------:R-:W-:-:S04]  /*0ac0*/  IMAD.X R21, RZ, RZ, R17, P0 ;  /* 0x000000ffff157224 */ /* 0x000fc800000e0611 */
[----:B------:R-:W-:-:S04]  /*0ad0*/  IMAD.WIDE.U32 R8, R21, R24, RZ ;  /* 0x0000001815087225 */ /* 0x000fc800078e00ff */
[----:B------:R-:W-:-:S04]  /*0ae0*/  IMAD.WIDE.U32 R12, P0, R15, R25, R8 ;  /* 0x000000190f0c7225 */ /* 0x000fc80007800008 */
[----:B------:R-:W-:-:S04]  /*0af0*/  IMAD.WIDE.U32 R8, R15, R24, RZ ;  /* 0x000000180f087225 */ /* 0x000fc800078e00ff */
[----:B------:R-:W-:Y:S01]  /*0b00*/  IMAD.X R15, RZ, RZ, RZ, P0 ;  /* 0x000000ffff0f7224 */ /* 0x000fe200000e06ff */
[----:B------:R-:W-:Y:S01]  /*0b10*/  IADD3 RZ, P0, R9, R12, RZ ;  /* 0x0000000c09ff7210 */ /* 0x000fe20007f1e0ff */
[----:B------:R-:W-:-:S04]  /*0b20*/  IMAD.MOV.U32 R14, RZ, RZ, R13 ;  /* 0x000000ffff0e7224 */ /* 0x000fc800078e000d */
[----:B------:R-:W-:-:S08]  /*0b30*/  IMAD.WIDE.U32.X R8, R21, R25, R14, P0 ;  /* 0x0000001915087225 */ /* 0x000fd000000e040e */
.L_x_9:
[----:B------:R-:W0:Y:S01]  /*0b40*/  LDC.64 R28, c[0x0][0x640] ;  /* 0x00019000ff1c7b82 */ /* 0x000e220000000a00 */
[--C-:B------:R-:W-:Y:S01]  /*0b50*/  SHF.R.U64 R101, R8, R0, R9.reuse ;  /* 0x0000000008657219 */ /* 0x100fe20000001209 */
[----:B------:R-:W-:Y:S01]  /*0b60*/  IMAD R20, R7, R20, R4 ;  /* 0x0000001407147224 */ /* 0x000fe200078e0204 */
[----:B------:R-:W-:Y:S02]  /*0b70*/  SHF.R.U32.HI R0, RZ, R0, R9 ;  /* 0x00000000ff007219 */ /* 0x000fe40000011609 */
[----:B------:R-:W-:-:S03]  /*0b80*/  IADD3 R5, P0, RZ, -R101, RZ ;  /* 0x80000065ff057210 */ /* 0x000fc60007f1e0ff */
[----:B------:R-:W1:Y:S02]  /*0b90*/  LDC R12, c[0x0][0x618] ;  /* 0x00018600ff0c7b82 */ /* 0x000e640000000800 */
[----:B------:R-:W-:-:S04]  /*0ba0*/  IMAD.X R9, RZ, RZ, ~R0, P0 ;  /* 0x000000ffff097224 */ /* 0x000fc800000e0e00 */
[-C--:B------:R-:W-:Y:S02]  /*0bb0*/  IMAD R0, R9, R26.reuse, RZ ;  /* 0x0000001a09007224 */ /* 0x080fe400078e02ff */
[----:B------:R-:W2:Y:S01]  /*0bc0*/  LDC R14, c[0x0][0x608] ;  /* 0x00018200ff0e7b82 */ /* 0x000ea20000000800 */
[----:B------:R-:W-:-:S04]  /*0bd0*/  IMAD.WIDE.U32 R8, R5, R26, R16 ;  /* 0x0000001a05087225 */ /* 0x000fc800078e0010 */
[----:B------:R-:W-:Y:S02]  /*0be0*/  IMAD R5, R5, R27, R0 ;  /* 0x0000001b05057224 */ /* 0x000fe400078e0200 */
[----:B------:R-:W-:Y:S01]  /*0bf0*/  IMAD.MOV.U32 R27, RZ, RZ, 0x1 ;  /* 0x00000001ff1b7424 */ /* 0x000fe200078e00ff */
[----:B------:R-:W3:Y:S01]  /*0c00*/  LDC R24, c[0x0][0x658] ;  /* 0x00019600ff187b82 */ /* 0x000ee20000000800 */
[----:B------:R-:W-:Y:S01]  /*0c10*/  IMAD.IADD R5, R9, 0x1, R5 ;  /* 0x0000000109057824 */ /* 0x000fe200078e0205 */
[----:B0-----:R-:W-:Y:S01]  /*0c20*/  ISETP.NE.U32.AND P0, PT, R28, RZ, PT ;  /* 0x000000ff1c00720c */ /* 0x001fe20003f05070 */
[----:B------:R-:W-:-:S03]  /*0c30*/  IMAD.MOV.U32 R9, RZ, RZ, -0x1 ;  /* 0xffffffffff097424 */ /* 0x000fc600078e00ff */
[----:B------:R-:W-:Y:S02]  /*0c40*/  ISETP.NE.AND.EX P0, PT, R29, RZ, PT, P0 ;  /* 0x000000ff1d00720c */ /* 0x000fe40003f05300 */
[----:B------:R-:W0:Y:S01]  /*0c50*/  LDC R21, c[0x0][0x600] ;  /* 0x00018000ff157b82 */ /* 0x000e220000000800 */
[-CC-:B-1----:R-:W-:Y:S02]  /*0c60*/  SHF.R.U64 R10, R8, R12.reuse, R5.reuse ;  /* 0x0000000c080a7219 */ /* 0x182fe40000001205 */
[----:B------:R-:W-:-:S05]  /*0c70*/  SHF.R.U32.HI R5, RZ, R12, R5 ;  /* 0x0000000cff057219 */ /* 0x000fca0000011605 */
[----:B------:R-:W1:Y:S01]  /*0c80*/  LDC R23, c[0x0][0x648] ;  /* 0x00019200ff177b82 */ /* 0x000e620000000800 */
[-CC-:B--2---:R-:W-:Y:S02]  /*0c90*/  SHF.R.U64 R30, R10, R14.reuse, R5.reuse ;  /* 0x0000000e0a1e7219 */ /* 0x184fe40000001205 */
[----:B------:R-:W-:-:S05]  /*0ca0*/  SHF.R.U32.HI R5, RZ, R14, R5 ;  /* 0x0000000eff057219 */ /* 0x000fca0000011605 */
[----:B------:R-:W2:Y:S01]  /*0cb0*/  LDC R25, c[0x0][0x638] ;  /* 0x00018e00ff197b82 */ /* 0x000ea20000000800 */
[-CC-:B---3--:R-:W-:Y:S02]  /*0cc0*/  SHF.R.U64 R14, R30, R24.reuse, R5.reuse ;  /* 0x000000181e0e7219 */ /* 0x188fe40000001205 */
[-C--:B------:R-:W-:Y:S02]  /*0cd0*/  SHF.L.U32 R0, R9, R24.reuse, RZ ;  /* 0x0000001809007219 */ /* 0x080fe400000006ff */
[----:B------:R-:W-:Y:S01]  /*0ce0*/  SHF.R.U32.HI R5, RZ, R24, R5 ;  /* 0x00000018ff057219 */ /* 0x000fe20000011605 */
[----:B------:R-:W-:Y:S01]  /*0cf0*/  IMAD.MOV.U32 R4, RZ, RZ, R14 ;  /* 0x000000ffff047224 */ /* 0x000fe200078e000e */
[----:B------:R-:W-:Y:S01]  /*0d00*/  LOP3.LUT R7, RZ, R0, RZ, 0x33, !PT ;  /* 0x00000000ff077212 */ /* 0x000fe200078e33ff */
[----:B------:R-:W3:Y:S01]  /*0d10*/  LDC R26, c[0x0][0x610] ;  /* 0x00018400ff1a7b82 */ /* 0x000ee20000000800 */
[----:B------:R-:W-:Y:S05]  /*0d20*/  @!P0 BRA `(.L_x_10) ;  /* 0x0000000000288947 */ /* 0x000fea0003800000 */
[----:B------:R-:W4:Y:S02]  /*0d30*/  LDC R13, c[0x0][0x64c] ;  /* 0x00019300ff0d7b82 */ /* 0x000f240000000800 */
[----:B----4-:R-:W-:-:S05]  /*0d40*/  IADD3 R13, P0, R14, R13, RZ ;  /* 0x0000000d0e0d7210 */ /* 0x010fca0007f1e0ff */
        /* <DEDUP_REMOVED lines=8> */
.L_x_10:
[----:B-1----:R-:W-:Y:S01]  /*0dd0*/  SHF.R.U64 R4, R4, R23, R5 ;  /* 0x0000001704047219 */ /* 0x002fe20000001205 */
[----:B0-----:R-:W-:Y:S01]  /*0de0*/  VIADD R5, R21, 0xffffffff ;  /* 0xffffffff15057836 */ /* 0x001fe20000000000 */
[----:B------:R-:W-:Y:S02]  /*0df0*/  SHF.L.U32 R0, R27, R24, RZ ;  /* 0x000000181b007219 */ /* 0x000fe400000006ff */
[----:B------:R-:W-:Y:S01]  /*0e00*/  LOP3.LUT R7, R30, R7, RZ, 0xc0, !PT ;  /* 0x000000071e077212 */ /* 0x000fe200078ec0ff */
[----:B------:R-:W-:Y:S01]  /*0e10*/  IMAD.MOV R8, RZ, RZ, -R4 ;  /* 0x000000ffff087224 */ /* 0x000fe200078e0a04 */
[----:B------:R-:W-:Y:S02]  /*0e20*/  SEL R3, R3, R20, !P1 ;  /* 0x0000001403037207 */ /* 0x000fe40004800000 */
[----:B------:R-:W-:Y:S01]  /*0e30*/  LOP3.LUT R5, R10, R5, RZ, 0xc0, !PT ;  /* 0x000000050a057212 */ /* 0x000fe200078ec0ff */
[----:B------:R-:W-:Y:S02]  /*0e40*/  IMAD R4, R0, R4, R7 ;  /* 0x0000000400047224 */ /* 0x000fe400078e0207 */
[----:B--2---:R-:W-:-:S02]  /*0e50*/  IMAD R0, R8, R25, R14 ;  /* 0x0000001908007224 */ /* 0x004fc400078e020e */
[----:B---3--:R-:W-:Y:S02]  /*0e60*/  IMAD R3, R4, R26, R3 ;  /* 0x0000001a04037224 */ /* 0x008fe400078e0203 */
[----:B------:R-:W-:Y:S02]  /*0e70*/  IMAD.MOV.U32 R7, RZ, RZ, 0x1 ;  /* 0x00000001ff077424 */ /* 0x000fe400078e00ff */
[----:B------:R-:W-:-:S03]  /*0e80*/  IMAD R4, R0, R21, R5 ;  /* 0x0000001500047224 */ /* 0x000fc600078e0205 */
[----:B------:R-:W-:Y:S02]  /*0e90*/  PRMT R0, R7, 0x7610, R0 ;  /* 0x0000761007007816 */ /* 0x000fe40000000000 */
[----:B------:R-:W-:Y:S02]  /*0ea0*/  SEL R100, R4, R3, !P1 ;  /* 0x0000000304647207 */ /* 0x000fe40004800000 */
[----:B------:R-:W-:-:S07]  /*0eb0*/  SEL R103, R3, R4, !P1 ;  /* 0x0000000403677207 */ /* 0x000fce0004800000 */
.L_x_8:
[----:B------:R-:W-:-:S08]  /*0ec0*/  NOP ;  /* 0x0000000000007918 */ /* 0x000fd00000000000 */
[----:B------:R-:W0:Y:S02]  /*0ed0*/  USETMAXREG.TRY_ALLOC.CTAPOOL UP0, 0xe8 ;  /* 0x000000e8000079c8 */ /* 0x000e240008000600 */
[----:B0-----:R-:W-:-:S13]  /*0ee0*/  PLOP3.LUT P0, PT, PT, PT, UP0, 0x80, 0x0 ;  /* 0x000000000000781c */ /* 0x001fda0003f0f008 */
[----:B------:R-:W-:Y:S05]  /*0ef0*/  @!P0 BRA `(.L_x_8) ;  /* 0xfffffffc00f08947 */ /* 0x000fea000383ffff */
[----:B------:R-:W-:Y:S01]  /*0f00*/  ULDC.64 UR4, c[0x0][0x598] ;  /* 0x0001660000047ab9 */ /* 0x000fe20000000a00 */
[----:B------:R-:W-:Y:S01]  /*0f10*/  ULDC.64 UR38, c[0x0][0x208] ;  /* 0x0000820000267ab9 */ /* 0x000fe20000000a00 */
[----:B------:R-:W-:-:S04]  /*0f20*/  ISETP.NE.U32.AND P0, PT, RZ, UR4, PT ;  /* 0x00000004ff007c0c */ /* 0x000fc8000bf05070 */
[----:B------:R-:W-:-:S13]  /*0f30*/  ISETP.NE.AND.EX P0, PT, RZ, UR5, PT, P0 ;  /* 0x00000005ff007c0c */ /* 0x000fda000bf05300 */
[----:B------:R-:W-:Y:S05]  /*0f40*/  @!P0 BRA `(.L_x_11) ;  /* 0x00000000001c8947 */ /* 0x000fea0003800000 */
[----:B------:R-:W0:Y:S02]  /*0f50*/  LDC.64 R4, c[0x0][0x598] ;  /* 0x00016600ff047b82 */ /* 0x000e240000000a00 */
[----:B0-----:R-:W2:Y:S02]  /*0f60*/  LDG.E.64 R4, desc[UR38][R4.64] ;  /* 0x0000002604047981 */ /* 0x001ea4000c1e1b00 */
[----:B--2---:R-:W-:-:S04]  /*0f70*/  ISETP.NE.U32.AND P0, PT, R4, RZ, PT ;  /* 0x000000ff0400720c */ /* 0x004fc80003f05070 */
[----:B------:R-:W-:-:S13]  /*0f80*/  ISETP.NE.AND.EX P0, PT, R5, RZ, PT, P0 ;  /* 0x000000ff0500720c */ /* 0x000fda0003f05300 */
[----:B------:R-:W-:Y:S05]  /*0f90*/  @!P0 BRA `(.L_x_11) ;  /* 0x0000000000088947 */ /* 0x000fea0003800000 */
[----:B------:R0:W5:Y:S01]  /*0fa0*/  LD.E R23, desc[UR38][R4.64] ;  /* 0x0000002604177980 */ /* 0x000162000c101900 */
[----:B------:R-:W-:Y:S05]  /*0fb0*/  BRA `(.L_x_12) ;  /* 0x0000000000247947 */ /* 0x000fea0003800000 */
.L_x_11:
[----:B------:R-:W-:Y:S02]  /*0fc0*/  ULDC.64 UR4, c[0x0][0x588] ;  /* 0x0001620000047ab9 */ /* 0x000fe40000000a00 */
[----:B------:R-:W-:-:S04]  /*0fd0*/  ISETP.NE.U32.AND P0, PT, RZ, UR4, PT ;  /* 0x00000004ff007c0c */ /* 0x000fc8000bf05070 */
[----:B------:R-:W-:-:S13]  /*0fe0*/  ISETP.NE.AND.EX P0, PT, RZ, UR5, PT, P0 ;  /* 0x00000005ff007c0c */ /* 0x000fda000bf05300 */
[----:B------:R-:W-:Y:S05]  /*0ff0*/  @!P0 BRA `(.L_x_13) ;  /* 0x00000000000c8947 */ /* 0x000fea0003800000 */
[----:B------:R-:W0:Y:S02]  /*1000*/  LDC.64 R4, c[0x0][0x588] ;  /* 0x00016200ff047b82 */ /* 0x000e240000000a00 */
[----:B0-----:R1:W5:Y:S01]  /*1010*/  LDG.E R23, desc[UR38][R4.64] ;  /* 0x0000002604177981 */ /* 0x001362000c1e1900 */
[----:B------:R-:W-:Y:S05]  /*1020*/  BRA `(.L_x_12) ;  /* 0x0000000000087947 */ /* 0x000fea0003800000 */
.L_x_13:
[----:B------:R-:W-:Y:S02]  /*1030*/  ULDC UR4, c[0x0][0x580] ;  /* 0x0001600000047ab9 */ /* 0x000fe40000000800 */
[----:B------:R-:W-:-:S07]  /*1040*/  IMAD.U32 R23, RZ, RZ, UR4 ;  /* 0x00000004ff177e24 */ /* 0x000fce000f8e00ff */
.L_x_12:
[----:B------:R-:W-:Y:S02]  /*1050*/  ULDC.64 UR4, c[0x0][0x5a0] ;  /* 0x0001680000047ab9 */ /* 0x000fe40000000a00 */
[----:B------:R-:W-:-:S04]  /*1060*/  ISETP.NE.U32.AND P0, PT, RZ, UR4, PT ;  /* 0x00000004ff007c0c */ /* 0x000fc8000bf05070 */
[----:B------:R-:W-:-:S13]  /*1070*/  ISETP.NE.AND.EX P0, PT, RZ, UR5, PT, P0 ;  /* 0x00000005ff007c0c */ /* 0x000fda000bf05300 */
[----:B------:R-:W-:Y:S05]  /*1080*/  @!P0 BRA `(.L_x_14) ;  /* 0x00000000001c8947 */ /* 0x000fea0003800000 */
[----:B01----:R-:W0:Y:S02]  /*1090*/  LDC.64 R4, c[0x0][0x5a0] ;  /* 0x00016800ff047b82 */ /* 0x003e240000000a00 */
[----:B0-----:R-:W2:Y:S02]  /*10a0*/  LDG.E.64 R4, desc[UR38][R4.64] ;  /* 0x0000002604047981 */ /* 0x001ea4000c1e1b00 */
[----:B--2---:R-:W-:-:S04]  /*10b0*/  ISETP.NE.U32.AND P0, PT, R4, RZ, PT ;  /* 0x000000ff0400720c */ /* 0x004fc80003f05070 */
[----:B------:R-:W-:-:S13]  /*10c0*/  ISETP.NE.AND.EX P0, PT, R5, RZ, PT, P0 ;  /* 0x000000ff0500720c */ /* 0x000fda0003f05300 */
[----:B------:R-:W-:Y:S05]  /*10d0*/  @!P0 BRA `(.L_x_14) ;  /* 0x0000000000088947 */ /* 0x000fea0003800000 */
[----:B------:R0:W5:Y:S01]  /*10e0*/  LD.E R90, desc[UR38][R4.64] ;  /* 0x00000026045a7980 */ /* 0x000162000c101900 */
[----:B------:R-:W-:Y:S05]  /*10f0*/  BRA `(.L_x_15) ;  /* 0x0000000000247947 */ /* 0x000fea0003800000 */
.L_x_14:
[----:B------:R-:W-:Y:S02]  /*1100*/  ULDC.64 UR4, c[0x0][0x590] ;  /* 0x0001640000047ab9 */ /* 0x000fe40000000a00 */
[----:B------:R-:W-:-:S04]  /*1110*/  ISETP.NE.U32.AND P0, PT, RZ, UR4, PT ;  /* 0x00000004ff007c0c */ /* 0x000fc8000bf05070 */
[----:B------:R-:W-:-:S13]  /*1120*/  ISETP.NE.AND.EX P0, PT, RZ, UR5, PT, P0 ;  /* 0x00000005ff007c0c */ /* 0x000fda000bf05300 */
[----:B------:R-:W-:Y:S05]  /*1130*/  @!P0 BRA `(.L_x_16) ;  /* 0x00000000000c8947 */ /* 0x000fea0003800000 */
[----:B------:R-:W2:Y:S02]  /*1140*/  LDC.64 R90, c[0x0][0x590] ;  /* 0x00016400ff5a7b82 */ /* 0x000ea40000000a00 */
[----:B--2---:R2:W5:Y:S01]  /*1150*/  LDG.E R90, desc[UR38][R90.64] ;  /* 0x000000265a5a7981 */ /* 0x004562000c1e1900 */
[----:B------:R-:W-:Y:S05]  /*1160*/  BRA `(.L_x_15) ;  /* 0x0000000000087947 */ /* 0x000fea0003800000 */
.L_x_16:
[----:B------:R-:W-:Y:S02]  /*1170*/  ULDC UR4, c[0x0][0x584] ;  /* 0x0001610000047ab9 */ /* 0x000fe40000000800 */
[----:B------:R-:W-:-:S07]  /*1180*/  IMAD.U32 R90, RZ, RZ, UR4 ;  /* 0x00000004ff5a7e24 */ /* 0x000fce000f8e00ff */
.L_x_15:
[----:B------:R-:W-:-:S13]  /*1190*/  LOP3.LUT P0, RZ, R0, 0xff, RZ, 0xc0, !PT ;  /* 0x000000ff00ff7812 */ /* 0x000fda000780c0ff */
[----:B------:R-:W-:Y:S05]  /*11a0*/  @!P0 EXIT ;  /* 0x000000000000894d */ /* 0x000fea0003800000 */
[----:B------:R-:W3:Y:S01]  /*11b0*/  LDC R93, c[0x0][0x658] ;  /* 0x00019600ff5d7b82 */ /* 0x000ee20000000800 */
[----:B------:R-:W-:Y:S01]  /*11c0*/  ULDC.64 UR6, c[0x0][0x288] ;  /* 0x0000a20000067ab9 */ /* 0x000fe20000000a00 */
[----:B------:R-:W-:Y:S01]  /*11d0*/  LOP3.LUT R6, R6, 0x1, RZ, 0xc0, !PT ;  /* 0x0000000106067812 */ /* 0x000fe200078ec0ff */
[----:B------:R-:W-:Y:S01]  /*11e0*/  UIADD3 UR4, UR7, 0x3f, URZ ;  /* 0x0000003f07047890 */ /* 0x000fe2000fffe03f */
[----:B------:R-:W-:Y:S01]  /*11f0*/  SHF.R.U32.HI R0, RZ, 0x2, R95 ;  /* 0x00000002ff007819 */ /* 0x000fe2000001165f */
[----:B------:R-:W-:Y:S01]  /*1200*/  IMAD.U32 R3, RZ, RZ, UR6 ;  /* 0x00000006ff037e24 */ /* 0x000fe2000f8e00ff */
[----:B------:R-:W-:Y:S01]  /*1210*/  SHF.R.U32.HI R11, RZ, 0x1, R11 ;  /* 0x00000001ff0b7819 */ /* 0x000fe2000001160b */
[----:B------:R-:W-:Y:S01]  /*1220*/  USHF.R.S32.HI UR5, URZ, 0x1f, UR4 ;  /* 0x0000001f3f057899 */ /* 0x000fe20008011404 */
[----:B01----:R-:W0:Y:S01]  /*1230*/  LDC.64 R4, c[0x0][0x5c8] ;  /* 0x00017200ff047b82 */ /* 0x003e220000000a00 */
[----:B------:R-:W-:Y:S01]  /*1240*/  LOP3.LUT R94, R95, 0x3, RZ, 0xc0, !PT ;  /* 0x000000035f5e7812 */ /* 0x000fe200078ec0ff */
[----:B------:R-:W-:Y:S01]  /*1250*/  IMAD.SHL.U32 R7, R6, 0x40, RZ ;  /* 0x0000004006077824 */ /* 0x000fe200078e00ff */
[----:B------:R-:W-:Y:S01]  /*1260*/  LOP3.LUT R0, R0, 0x7, RZ, 0xc0, !PT ;  /* 0x0000000700007812 */ /* 0x000fe200078ec0ff */
[----:B------:R-:W-:Y:S01]  /*1270*/  ULEA.HI UR5, UR5, UR4, URZ, 0x6 ;  /* 0x0000000405057291 */ /* 0x000fe2000f8f303f */
[----:B------:R-:W-:Y:S01]  /*1280*/  LOP3.LUT R11, R11, 0x30, RZ, 0xc0, !PT ;  /* 0x000000300b0b7812 */ /* 0x000fe200078ec0ff */
[----:B------:R-:W-:Y:S01]  /*1290*/  IMAD R94, R94, -0x2, R3 ;  /* 0xfffffffe5e5e7824 */ /* 0x000fe200078e0203 */
[--C-:B------:R-:W-:Y:S01]  /*12a0*/  LOP3.LUT R88, R7, 0x40, R0.reuse, 0xe2, !PT ;  /* 0x0000004007587812 */ /* 0x100fe200078ee200 */
[----:B------:R-:W1:Y:S01]  /*12b0*/  LDC R97, c[0x0][0x600] ;  /* 0x00018000ff617b82 */ /* 0x000e620000000800 */
[----:B------:R-:W-:Y:S01]  /*12c0*/  IADD3 R3, RZ, -R11, -R0 ;  /* 0x8000000bff037210 */ /* 0x000fe20007ffe800 */
[----:B------:R-:W-:Y:S01]  /*12d0*/  IMAD.MOV.U32 R0, RZ, RZ, -0x1 ;  /* 0xffffffffff007424 */ /* 0x000fe200078e00ff */
[----:B------:R-:W-:Y:S01]  /*12e0*/  USHF.R.S32.HI UR43, URZ, 0x6, UR5 ;  /* 0x000000063f2b7899 */ /* 0x000fe20008011405 */
[----:B------:R-:W-:Y:S01]  /*12f0*/  IMAD.MOV.U32 R8, RZ, RZ, 0x1 ;  /* 0x00000001ff087424 */ /* 0x000fe200078e00ff */
[C---:B------:R-:W-:Y:S01]  /*1300*/  LOP3.LUT R96, R95.reuse, 0x80, RZ, 0xc0, !PT ;  /* 0x000000805f607812 */ /* 0x040fe200078ec0ff */
[----:B------:R-:W-:Y:S01]  /*1310*/  IMAD R3, R6, -0x40, R3 ;  /* 0xffffffc006037824 */ /* 0x000fe200078e0203 */
[----:B------:R-:W-:Y:S01]  /*1320*/  UISETP.LT.AND UP0, UPT, UR43, 0x1, UPT ;  /* 0x000000012b00788c */ /* 0x000fe2000bf01270 */
[----:B---3--:R-:W-:Y:S01]  /*1330*/  SHF.L.U32 R0, R0, R93, RZ ;  /* 0x0000005d00007219 */ /* 0x008fe200000006ff */
[----:B------:R-:W-:Y:S01]  /*1340*/  ULDC UR4, c[0x0][0x284] ;  /* 0x0000a10000047ab9 */ /* 0x000fe20000000800 */
[----:B------:R-:W-:Y:S01]  /*1350*/  LOP3.LUT R88, R88, R11, RZ, 0xfc, !PT ;  /* 0x0000000b58587212 */ /* 0x000fe200078efcff */
[----:B------:R-:W-:Y:S01]  /*1360*/  USEL UR44, UR43, 0x1, UP0 ;  /* 0x000000012b2c7887 */ /* 0x000fe20008000000 */
[----:B------:R-:W-:Y:S01]  /*1370*/  SHF.L.U32 R93, R8, R93, RZ ;  /* 0x0000005d085d7219 */ /* 0x000fe200000006ff */
[----:B------:R-:W-:Y:S01]  /*1380*/  IMAD.SHL.U32 R95, R95, 0x2, RZ ;  /* 0x000000025f5f7824 */ /* 0x000fe200078e00ff */
[----:B------:R-:W-:Y:S01]  /*1390*/  LOP3.LUT R102, R18, 0x1, RZ, 0xfc, !PT ;  /* 0x0000000112667812 */ /* 0x000fe200078efcff */
[----:B------:R-:W-:Y:S01]  /*13a0*/  VIADD R99, R3, UR4 ;  /* 0x0000000403637c36 */ /* 0x000fe20008000000 */
[C---:B0-----:R-:W-:Y:S01]  /*13b0*/  SHF.L.U64.HI R92, R4.reuse, 0x3, R5 ;  /* 0x00000003045c7819 */ /* 0x041fe20000010205 */
[----:B--2---:R-:W-:Y:S01]  /*13c0*/  IMAD.SHL.U32 R91, R4, 0x8, RZ ;  /* 0x00000008045b7824 */ /* 0x004fe200078e00ff */
[----:B------:R-:W-:Y:S01]  /*13d0*/  SHF.R.U32.HI R96, RZ, 0x7, R96 ;  /* 0x00000007ff607819 */ /* 0x000fe20000011660 */
[----:B------:R-:W-:Y:S01]  /*13e0*/  IMAD.MOV.U32 R89, RZ, RZ, RZ ;  /* 0x000000ffff597224 */ /* 0x000fe200078e00ff */
[----:B------:R-:W-:Y:S01]  /*13f0*/  LOP3.LUT R98, RZ, R0, RZ, 0x33, !PT ;  /* 0x00000000ff627212 */ /* 0x000fe200078e33ff */
[----:B------:R-:W-:Y:S01]  /*1400*/  UIADD3 UR44, UR43, -UR44, URZ ;  /* 0x8000002c2b2c7290 */ /* 0x000fe2000fffe03f */
[----:B------:R-:W-:Y:S01]  /*1410*/  UMOV UR40, URZ ;  /* 0x0000003f00287c82 */ /* 0x000fe20008000000 */
[----:B-1----:R-:W-:Y:S01]  /*1420*/  VIADD R97, R97, 0xffffffff ;  /* 0xffffffff61617836 */ /* 0x002fe20000000000 */
[----:B------:R-:W-:-:S09]  /*1430*/  UMOV UR41, URZ ;  /* 0x0000003f00297c82 */ /* 0x000fd20008000000 */
.L_x_162:
[----:B0-----:R-:W0:Y:S01]  /*1440*/  SHFL.IDX PT, R0, R96, RZ, 0x1f ;  /* 0x00001fff60007589 */ /* 0x001e2200000e0000 */
[----:B-1----:R-:W1:Y:S01]  /*1450*/  S2UR UR7, SR_CgaCtaId ;  /* 0x00000000000779c3 */ /* 0x002e620000008800 */
[----:B------:R-:W-:Y:S01]  /*1460*/  UMOV UR6, 0x400 ;  /* 0x0000040000067882 */ /* 0x000fe20000000000 */
[----:B0-----:R-:W-:Y:S01]  /*1470*/  R2UR UR4, R0 ;  /* 0x00000000000472ca */ /* 0x001fe200000e0000 */
[----:B-1----:R-:W-:-:S12]  /*1480*/  ULEA UR6, UR7, UR6, 0x18 ;  /* 0x0000000607067291 */ /* 0x002fd8000f8ec03f */
[----:B------:R-:W-:-:S04]  /*1490*/  ULEA.HI UR5, UR4, UR4, URZ, 0x1 ;  /* 0x0000000404057291 */ /* 0x000fc8000f8f083f */
[----:B------:R-:W-:-:S04]  /*14a0*/  ULOP3.LUT UR5, UR5, 0x7fffe, URZ, 0xc0, !UPT ;  /* 0x0007fffe05057892 */ /* 0x000fc8000f8ec03f */
[----:B------:R-:W-:-:S03]  /*14b0*/  UIADD3 UR5, UR4, -UR5, URZ ;  /* 0x8000000504057290 */ /* 0x000fc6000fffe03f */
[----:B------:R-:W-:Y:S01]  /*14c0*/  ULDC UR4, c[0x0][0x28c] ;  /* 0x0000a30000047ab9 */ /* 0x000fe20000000800 */
[----:B------:R-:W-:Y:S01]  /*14d0*/  ULEA UR5, UR5, UR6, 0xd ;  /* 0x0000000605057291 */ /* 0x000fe2000f8e683f */
[----:B------:R-:W-:-:S03]  /*14e0*/  ISETP.LT.AND P0, PT, RZ, UR4, PT ;  /* 0x00000004ff007c0c */ /* 0x000fc6000bf01270 */
[----:B------:R-:W-:-:S04]  /*14f0*/  UIADD3 UR5, UR5, 0x100, URZ ;  /* 0x0000010005057890 */ /* 0x000fc8000fffe03f */
[----:B------:R-:W-:-:S04]  /*1500*/  USHF.R.U32.HI UR5, URZ, 0x4, UR5 ;  /* 0x000000043f057899 */ /* 0x000fc80008011605 */
[----:B------:R-:W-:Y:S02]  /*1510*/  ULOP3.LUT UR45, UR5, 0x3fff, URZ, 0xc0, !UPT ;  /* 0x00003fff052d7892 */ /* 0x000fe4000f8ec03f */
[----:B--2345:R-:W-:Y:S10]  /*1520*/  @P0 BRA `(.L_x_17) ;  /* 0x0000000000400947 */ /* 0x03cff40003800000 */
[----:B------:R-:W-:Y:S01]  /*1530*/  MOV R0, 0x0 ;  /* 0x0000000000007802 */ /* 0x000fe20000000f00 */
[----:B------:R-:W-:Y:S01]  /*1540*/  ULDC.64 UR4, c[0x4][0x68] ;  /* 0x01001a0000047ab9 */ /* 0x000fe20000000a00 */
[----:B------:R-:W-:Y:S01]  /*1550*/  ULDC.64 UR6, c[0x4][0x8] ;  /* 0x0100020000067ab9 */ /* 0x000fe20000000a00 */
[----:B------:R-:W-:Y:S01]  /*1560*/  IMAD.U32 R4, RZ, RZ, UR4 ;  /* 0x00000004ff047e24 */ /* 0x000fe2000f8e00ff */
[----:B------:R0:W1:Y:S01]  /*1570*/  LDC.64 R14, c[0x4][R0] ;  /* 0x01000000000e7b82 */ /* 0x0000620000000a00 */
[----:B------:R-:W-:Y:S01]  /*1580*/  IMAD.U32 R5, RZ, RZ, UR5 ;  /* 0x00000005ff057e24 */ /* 0x000fe2000f8e00ff */
[----:B------:R-:W-:Y:S01]  /*1590*/  ULDC.64 UR4, c[0x4][0x70] ;  /* 0x01001c0000047ab9 */ /* 0x000fe20000000a00 */
[----:B------:R-:W-:Y:S02]  /*15a0*/  IMAD.U32 R10, RZ, RZ, UR6 ;  /* 0x00000006ff0a7e24 */ /* 0x000fe4000f8e00ff */
[----:B------:R-:W-:Y:S02]  /*15b0*/  IMAD.U32 R6, RZ, RZ, UR4 ;  /* 0x00000004ff067e24 */ /* 0x000fe4000f8e00ff */
[----:B------:R-:W-:-:S02]  /*15c0*/  IMAD.U32 R7, RZ, RZ, UR5 ;  /* 0x00000005ff077e24 */ /* 0x000fc4000f8e00ff */
[----:B------:R-:W-:Y:S02]  /*15d0*/  IMAD.U32 R11, RZ, RZ, UR7 ;  /* 0x00000007ff0b7e24 */ /* 0x000fe4000f8e00ff */
[----:B------:R-:W-:Y:S02]  /*15e0*/  IMAD.MOV.U32 R8, RZ, RZ, 0x1e1 ;  /* 0x000001e1ff087424 */ /* 0x000fe400078e00ff */
[----:B------:R-:W-:Y:S02]  /*15f0*/  IMAD.MOV.U32 R12, RZ, RZ, 0x1 ;  /* 0x00000001ff0c7424 */ /* 0x000fe400078e00ff */
[----:B0-----:R-:W-:-:S07]  /*1600*/  IMAD.MOV.U32 R13, RZ, RZ, RZ ;  /* 0x000000ffff0d7224 */ /* 0x001fce00078e00ff */
[----:B------:R-:W-:-:S07]  /*1610*/  LEPC R20, `(.L_x_17) ;  /* 0x000000001014794e */ /* 0x000fce0000000000 */
[----:B-1---5:R-:W-:Y:S05]  /*1620*/  CALL.ABS.NOINC R14 ;  /* 0x000000000e007343 */ /* 0x022fea0003c00000 */
.L_x_17:
[----:B------:R-:W-:-:S13]  /*1630*/  ISETP.NE.AND P0, PT, R102, 0x3, PT ;  /* 0x000000036600780c */ /* 0x000fda0003f05270 */
[----:B------:R-:W-:Y:S05]  /*1640*/  @!P0 BRA `(.L_x_18) ;  /* 0x0000000000048947 */ /* 0x000fea0003800000 */
[----:B------:R-:W-:Y:S01]  /*1650*/  BPT.TRAP 0x1 ;  /* 0x000000040000795c */ /* 0x000fe20000300000 */
.L_x_18:
[----:B------:R-:W0:Y:S01]  /*1660*/  S2UR UR5, SR_CgaCtaId ;  /* 0x00000000000579c3 */ /* 0x000e220000008800 */
[----:B------:R-:W-:Y:S01]  /*1670*/  UMOV UR4, 0x400 ;  /* 0x0000040000047882 */ /* 0x000fe20000000000 */
[----:B------:R-:W-:Y:S02]  /*1680*/  IMAD.U32 R0, RZ, RZ, UR40 ;  /* 0x00000028ff007e24 */ /* 0x000fe4000f8e00ff */
[----:B------:R-:W-:-:S03]  /*1690*/  IMAD.U32 R3, RZ, RZ, UR41 ;  /* 0x00000029ff037e24 */ /* 0x000fc6000f8e00ff */
[----:B------:R-:W-:Y:S01]  /*16a0*/  SHF.L.U32 R0, R0, 0x1f, RZ ;  /* 0x0000001f00007819 */ /* 0x000fe200000006ff */
[----:B0-----:R-:W-:-:S06]  /*16b0*/  ULEA UR4, UR5, UR4, 0x18 ;  /* 0x0000000405047291 */ /* 0x001fcc000f8ec03f */
[----:B------:R-:W-:-:S04]  /*16c0*/  IMAD.U32 R6, RZ, RZ, UR4 ;  /* 0x00000004ff067e24 */ /* 0x000fc8000f8e00ff */
[----:B------:R-:W-:-:S04]  /*16d0*/  IMAD R3, R3, 0x8, R6 ;  /* 0x0000000803037824 */ /* 0x000fc800078e0206 */
[----:B------:R0:W1:Y:S01]  /*16e0*/  SYNCS.PHASECHK.TRANS64.TRYWAIT P1, [R3+URZ], R0 ;  /* 0x00000000030075a7 */ /* 0x000062000802017f */
[----:B------:R-:W-:Y:S05]  /*16f0*/  @!P0 BRA `(.L_x_19) ;  /* 0x0000000000048947 */ /* 0x000fea0003800000 */
[----:B------:R-:W-:Y:S01]  /*1700*/  BPT.TRAP 0x1 ;  /* 0x000000040000795c */ /* 0x000fe20000300000 */
.L_x_19:
[----:B------:R-:W-:-:S05]  /*1710*/  IMAD.U32 R4, RZ, RZ, UR44 ;  /* 0x0000002cff047e24 */ /* 0x000fca000f8e00ff */
[----:B------:R-:W-:Y:S01]  /*1720*/  ISETP.GE.AND P2, PT, R4, 0x1, PT ;  /* 0x000000010400780c */ /* 0x000fe20003f46270 */
[----:B-1----:R-:W-:-:S12]  /*1730*/  @P1 BRA `(.L_x_20) ;  /* 0x0000000000081947 */ /* 0x002fd80003800000 */
[----:B------:R-:W1:Y:S02]  /*1740*/  SYNCS.PHASECHK.TRANS64.TRYWAIT P1, [R3+URZ], R0 ;  /* 0x00000000030075a7 */ /* 0x000e64000802017f */
[----:B-1----:R-:W-:Y:S05]  /*1750*/  @!P1 BRA `(.L_x_21) ;  /* 0x00000064008c9947 */ /* 0x002fea0003800000 */
.L_x_20:
[----:B------:R-:W-:Y:S05]  /*1760*/  WARPSYNC.ALL ;  /* 0x0000000000007948 */ /* 0x000fea0003800000 */
[----:B------:R-:W-:Y:S01]  /*1770*/  R2UR UR4, R6 ;  /* 0x00000000060472ca */ /* 0x000fe200000e0000 */
[----:B------:R-:W-:Y:S01]  /*1780*/  ULEA UR5, UR41, UR45, 0xa ;  /* 0x0000002d29057291 */ /* 0x000fe2000f8e503f */
[----:B------:R-:W-:Y:S01]  /*1790*/  WARPGROUP.ARRIVE ;  /* 0x00000000000079c5 */ /* 0x000fe20000000000 */
[----:B------:R-:W-:Y:S01]  /*17a0*/  UMOV UR9, 0x40000040 ;  /* 0x4000004000097882 */ /* 0x000fe20000000000 */
[----:B------:R-:W-:-:S04]  /*17b0*/  UMOV UR11, 0x40000040 ;  /* 0x40000040000b7882 */ /* 0x000fc80000000000 */
[----:B------:R-:W-:-:S05]  /*17c0*/  UMOV UR8, UR5 ;  /* 0x0000000500087c82 */ /* 0x000fca0008000000 */
[----:B------:R-:W-:-:S04]  /*17d0*/  UIADD3 UR4, UR4, 0x8100, URZ ;  /* 0x0000810004047890 */ /* 0x000fc8000fffe03f */
[----:B------:R-:W-:-:S04]  /*17e0*/  USHF.R.U32.HI UR4, URZ, 0x4, UR4 ;  /* 0x000000043f047899 */ /* 0x000fc80008011604 */
[----:B------:R-:W-:-:S04]  /*17f0*/  ULOP3.LUT UR4, UR4, 0x3fff, URZ, 0xc0, !UPT ;  /* 0x00003fff04047892 */ /* 0x000fc8000f8ec03f */
[----:B------:R-:W-:-:S04]  /*1800*/  ULOP3.LUT UR4, UR4, 0x10000, URZ, 0xfc, !UPT ;  /* 0x0001000004047892 */ /* 0x000fc8000f8efc3f */
[----:B------:R-:W-:-:S07]  /*1810*/  ULEA UR6, UR41, UR4, 0xa ;  /* 0x0000000429067291 */ /* 0x000fce000f8e503f */
[----:B------:R-:W-:Y:S02]  /*1820*/  UMOV UR10, UR6 ;  /* 0x00000006000a7c82 */ /* 0x000fe40008000000 */
[----:B------:R-:W-:Y:S01]  /*1830*/  HGMMA.64x128x16.F32 R24, gdesc[UR8].tnspA, RZ, !UPT, gsb0 ;  /* 0x21e00000081879f0 */ /* 0x000fe2000c0008ff */
[----:B------:R-:W-:Y:S02]  /*1840*/  UIADD3 UR8, UR5, 0x80, URZ ;  /* 0x0000008005087890 */ /* 0x000fe4000fffe03f */
[----:B------:R-:W-:Y:S01]  /*1850*/  UIADD3 UR10, UR6, 0x2, URZ ;  /* 0x00000002060a7890 */ /* 0x000fe2000fffe03f */
[----:B------:R-:W-:Y:S01]  /*1860*/  UMOV UR9, 0x40000040 ;  /* 0x4000004000097882 */ /* 0x000fe20000000000 */
[----:B------:R-:W-:Y:S01]  /*1870*/  UMOV UR11, 0x40000040 ;  /* 0x40000040000b7882 */ /* 0x000fe20000000000 */
[----:B------:R-:W-:Y:S02]  /*1880*/  WARPGROUP.DEPBAR.LE gsb0, 0x0 ;  /* 0x00008000000079c5 */ /* 0x000fe40000010000 */
[----:B------:R-:W-:-:S06]  /*1890*/  WARPGROUP.ARRIVE ;  /* 0x00000000000079c5 */ /* 0x000fcc0000000000 */
[----:B------:R-:W-:Y:S01]  /*18a0*/  HGMMA.64x128x16.F32 R24, gdesc[UR8].tnspA, R24, gsb0 ;  /* 0x21e00000081879f0 */ /* 0x000fe20008000818 */
        /* <DEDUP_REMOVED lines=13> */
[----:B------:R-:W-:Y:S03]  /*1980*/  HGMMA.64x128x16.F32 R24, gdesc[UR8].tnspA, R24, gsb0 ;  /* 0x21e00000081879f0 */ /* 0x000fe60008000818 */
[----:B------:R-:W-:Y:S02]  /*1990*/  WARPGROUP.DEPBAR.LE gsb0, 0x0 ;  /* 0x00008000000079c5 */ /* 0x000fe40000010000 */
[----:B------:R-:W-:Y:S05]  /*19a0*/  @!P2 BRA `(.L_x_22) ;  /* 0x000000040028a947 */ /* 0x000fea0003800000 */
[----:B------:R-:W-:Y:S01]  /*19b0*/  UIADD3 UR5, UR41, 0x1, URZ ;  /* 0x0000000129057890 */ /* 0x000fe2000fffe03f */
[----:B01----:R-:W-:Y:S02]  /*19c0*/  IMAD.U32 R0, RZ, RZ, UR44 ;  /* 0x0000002cff007e24 */ /* 0x003fe4000f8e00ff */
[----:B------:R-:W-:Y:S01]  /*19d0*/  IMAD.U32 R3, RZ, RZ, UR41 ;  /* 0x00000029ff037e24 */ /* 0x000fe2000f8e00ff */
[----:B------:R-:W-:-:S04]  /*19e0*/  UISETP.NE.AND UP0, UPT, UR5, 0x2, UPT ;  /* 0x000000020500788c */ /* 0x000fc8000bf05270 */
[----:B------:R-:W-:Y:S02]  /*19f0*/  USEL UR6, URZ, 0x1, UP0 ;  /* 0x000000013f067887 */ /* 0x000fe40008000000 */
[----:B------:R-:W-:Y:S02]  /*1a00*/  USEL UR5, UR5, URZ, UP0 ;  /* 0x0000003f05057287 */ /* 0x000fe40008000000 */
[----:B------:R-:W-:-:S06]  /*1a10*/  ULOP3.LUT UR6, UR40, UR6, URZ, 0x3c, !UPT ;  /* 0x0000000628067292 */ /* 0x000fcc000f8e3c3f */
[----:B------:R-:W-:-:S07]  /*1a20*/  IMAD.U32 R7, RZ, RZ, UR6 ;  /* 0x00000006ff077e24 */ /* 0x000fce000f8e00ff */
.L_x_29:
[----:B------:R-:W-:Y:S05]  /*1a30*/  @!P0 BRA `(.L_x_23) ;  /* 0x0000000000048947 */ /* 0x000fea0003800000 */
[----:B------:R-:W-:Y:S01]  /*1a40*/  BPT.TRAP 0x1 ;  /* 0x000000040000795c */ /* 0x000fe20000300000 */
.L_x_23:
[----:B------:R-:W0:Y:S01]  /*1a50*/  S2UR UR7, SR_CgaCtaId ;  /* 0x00000000000779c3 */ /* 0x000e220000008800 */
[----:B------:R-:W-:Y:S01]  /*1a60*/  UMOV UR6, 0x400 ;  /* 0x0000040000067882 */ /* 0x000fe20000000000 */
[----:B------:R-:W-:Y:S01]  /*1a70*/  IMAD.U32 R5, RZ, RZ, UR5 ;  /* 0x00000005ff057e24 */ /* 0x000fe2000f8e00ff */
[----:B------:R-:W-:Y:S01]  /*1a80*/  SHF.L.U32 R4, R7, 0x1f, RZ ;  /* 0x0000001f07047819 */ /* 0x000fe200000006ff */
[----:B0-----:R-:W-:-:S06]  /*1a90*/  ULEA UR6, UR7, UR6, 0x18 ;  /* 0x0000000607067291 */ /* 0x001fcc000f8ec03f */
[----:B------:R-:W-:-:S04]  /*1aa0*/  IMAD.U32 R6, RZ, RZ, UR6 ;  /* 0x00000006ff067e24 */ /* 0x000fc8000f8e00ff */
[----:B------:R-:W-:-:S04]  /*1ab0*/  IMAD R5, R5, 0x8, R6 ;  /* 0x0000000805057824 */ /* 0x000fc800078e0206 */
[----:B------:R0:W1:Y:S01]  /*1ac0*/  SYNCS.PHASECHK.TRANS64.TRYWAIT P1, [R5+URZ], R4 ;  /* 0x00000004050075a7 */ /* 0x000062000802017f */
[----:B------:R-:W-:Y:S05]  /*1ad0*/  @!P0 BRA `(.L_x_24) ;  /* 0x0000000000048947 */ /* 0x000fea0003800000 */
[----:B------:R-:W-:Y:S01]  /*1ae0*/  BPT.TRAP 0x1 ;  /* 0x000000040000795c */ /* 0x000fe20000300000 */
.L_x_24:
[----:B-1----:R-:W-:Y:S05]  /*1af0*/  @P1 BRA `(.L_x_25) ;  /* 0x0000000000081947 */ /* 0x002fea0003800000 */
[----:B------:R-:W1:Y:S02]  /*1b00*/  SYNCS.PHASECHK.TRANS64.TRYWAIT P1, [R5+URZ], R4 ;  /* 0x00000004050075a7 */ /* 0x000e64000802017f */
[----:B-1----:R-:W-:Y:S05]  /*1b10*/  @!P1 BRA `(.L_x_26) ;  /* 0x0000006000b09947 */ /* 0x002fea0003800000 */
.L_x_25:
[----:B------:R-:W-:Y:S01]  /*1b20*/  ULEA UR6, UR5, UR45, 0xa ;  /* 0x0000002d05067291 */ /* 0x000fe2000f8e503f */
[----:B------:R-:W-:Y:S01]  /*1b30*/  WARPGROUP.ARRIVE ;  /* 0x00000000000079c5 */ /* 0x000fe20000000000 */
[----:B------:R-:W-:Y:S01]  /*1b40*/  ULEA UR7, UR5, UR4, 0xa ;  /* 0x0000000405077291 */ /* 0x000fe2000f8e503f */
[----:B------:R-:W-:Y:S01]  /*1b50*/  UMOV UR9, 0x40000040 ;  /* 0x4000004000097882 */ /* 0x000fe20000000000 */
[----:B------:R-:W-:-:S03]  /*1b60*/  UMOV UR11, 0x40000040 ;  /* 0x40000040000b7882 */ /* 0x000fc60000000000 */
[----:B------:R-:W-:Y:S02]  /*1b70*/  UMOV UR8, UR6 ;  /* 0x0000000600087c82 */ /* 0x000fe40008000000 */
[----:B------:R-:W-:Y:S02]  /*1b80*/  UMOV UR10, UR7 ;  /* 0x00000007000a7c82 */ /* 0x000fe40008000000 */
[----:B------:R-:W-:Y:S01]  /*1b90*/  HGMMA.64x128x16.F32 R24, gdesc[UR8].tnspA, R24, gsb0 ;  /* 0x21e00000081879f0 */ /* 0x000fe20008000818 */
[----:B------:R-:W-:Y:S02]  /*1ba0*/  UIADD3 UR8, UR6, 0x80, URZ ;  /* 0x0000008006087890 */ /* 0x000fe4000fffe03f */
[----:B------:R-:W-:Y:S01]  /*1bb0*/  UIADD3 UR10, UR7, 0x2, URZ ;  /* 0x00000002070a7890 */ /* 0x000fe2000fffe03f */
[----:B------:R-:W-:Y:S01]  /*1bc0*/  UMOV UR9, 0x40000040 ;  /* 0x4000004000097882 */ /* 0x000fe20000000000 */
[----:B------:R-:W-:Y:S01]  /*1bd0*/  UMOV UR11, 0x40000040 ;  /* 0x40000040000b7882 */ /* 0x000fe20000000000 */
[----:B------:R-:W-:-:S02]  /*1be0*/  WARPGROUP.DEPBAR.LE gsb0, 0x0 ;  /* 0x00008000000079c5 */ /* 0x000fc40000010000 */
        /* <DEDUP_REMOVED lines=18> */
[----:B------:R-:W-:Y:S01]  /*1d10*/  BPT.TRAP 0x1 ;  /* 0x000000040000795c */ /* 0x000fe20000300000 */
.L_x_27:
[----:B------:R-:W-:-:S13]  /*1d20*/  ISETP.NE.AND P1, PT, R22, RZ, PT ;  /* 0x000000ff1600720c */ /* 0x000fda0003f25270 */
[----:B01----:R-:W-:-:S04]  /*1d30*/  @P1 IMAD R4, R3, 0x8, R6 ;  /* 0x0000000803041824 */ /* 0x003fc800078e0206 */
[----:B------:R-:W-:-:S05]  /*1d40*/  @P1 VIADD R4, R4, 0x10 ;  /* 0x0000001004041836 */ /* 0x000fca0000000000 */
[----:B------:R-:W-:-:S04]  /*1d50*/  @P1 PRMT R4, R19, 0x654, R4 ;  /* 0x0000065413041816 */ /* 0x000fc80000000004 */
[----:B------:R0:W-:Y:S01]  /*1d60*/  @P1 SYNCS.ARRIVE.TRANS64.RED.A1T0 RZ, [R4+URZ], RZ ;  /* 0x000000ff04ff19a7 */ /* 0x0001e2000810043f */
[----:B------:R-:W-:-:S13]  /*1d70*/  ISETP.GT.U32.AND P1, PT, R18, 0x1, PT ;  /* 0x000000011200780c */ /* 0x000fda0003f24070 */
[----:B0-----:R-:W-:Y:S05]  /*1d80*/  @P1 BRA `(.L_x_28) ;  /* 0x0000000000041947 */ /* 0x001fea0003800000 */
[----:B------:R-:W-:Y:S01]  /*1d90*/  BPT.TRAP 0x1 ;  /* 0x000000040000795c */ /* 0x000fe20000300000 */
.L_x_28:
[----:B------:R-:W-:Y:S01]  /*1da0*/  UIADD3 UR5, UR5, 0x1, URZ ;  /* 0x0000000105057890 */ /* 0x000fe2000fffe03f */
[C---:B------:R-:W-:Y:S01]  /*1db0*/  ISETP.GT.AND P2, PT, R0.reuse, 0x1, PT ;  /* 0x000000010000780c */ /* 0x040fe20003f44270 */
[----:B------:R-:W-:Y:S02]  /*1dc0*/  VIADD R3, R3, 0x1 ;  /* 0x0000000103037836 */ /* 0x000fe40000000000 */
[----:B------:R-:W-:Y:S01]  /*1dd0*/  UISETP.NE.AND UP0, UPT, UR5, 0x2, UPT ;  /* 0x000000020500788c */ /* 0x000fe2000bf05270 */
[----:B------:R-:W-:Y:S02]  /*1de0*/  VIADD R0, R0, 0xffffffff ;  /* 0xffffffff00007836 */ /* 0x000fe40000000000 */
[C---:B------:R-:W-:Y:S01]  /*1df0*/  ISETP.NE.AND P1, PT, R3.reuse, 0x2, PT ;  /* 0x000000020300780c */ /* 0x040fe20003f25270 */
[----:B------:R-:W-:Y:S02]  /*1e00*/  USEL UR6, URZ, 0x1, UP0 ;  /* 0x000000013f067887 */ /* 0x000fe40008000000 */
[----:B------:R-:W-:Y:S01]  /*1e10*/  USEL UR5, UR5, URZ, UP0 ;  /* 0x0000003f05057287 */ /* 0x000fe20008000000 */
[----:B------:R-:W-:-:S03]  /*1e20*/  SEL R3, R3, RZ, P1 ;  /* 0x000000ff03037207 */ /* 0x000fc60000800000 */
[----:B------:R-:W-:Y:S01]  /*1e30*/  LOP3.LUT R7, R7, UR6, RZ, 0x3c, !PT ;  /* 0x0000000607077c12 */ /* 0x000fe2000f8e3cff */
[----:B------:R-:W-:Y:S07]  /*1e40*/  @P2 BRA `(.L_x_29) ;  /* 0xfffffff800f82947 */ /* 0x000fee000383ffff */
.L_x_22:
[----:B01----:R-:W0:Y:S02]  /*1e50*/  LDC R0, c[0x0][0x28c] ;  /* 0x0000a300ff007b82 */ /* 0x003e240000000800 */
[----:B0-----:R-:W-:-:S13]  /*1e60*/  ISETP.GE.AND P1, PT, R0, 0x1, PT ;  /* 0x000000010000780c */ /* 0x001fda0003f26270 */
[----:B------:R-:W-:Y:S05]  /*1e70*/  @!P1 BRA `(.L_x_30) ;  /* 0x0000000000389947 */ /* 0x000fea0003800000 */
[----:B------:R-:W-:Y:S05]  /*1e80*/  @!P0 BRA `(.L_x_31) ;  /* 0x0000000000048947 */ /* 0x000fea0003800000 */
[----:B------:R-:W-:Y:S01]  /*1e90*/  BPT.TRAP 0x1 ;  /* 0x000000040000795c */ /* 0x000fe20000300000 */
.L_x_31:
[----:B------:R-:W-:-:S13]  /*1ea0*/  ISETP.NE.AND P0, PT, R22, RZ, PT ;  /* 0x000000ff1600720c */ /* 0x000fda0003f05270 */
[----:B------:R-:W-:-:S05]  /*1eb0*/  VOTEU.ANY UP0, P0 ;  /* 0x00000000003f7886 */ /* 0x000fca0000000100 */
[----:B------:R-:W-:-:S06]  /*1ec0*/  @UP0 UIADD3 UR4, UR44, UR41, URZ ;  /* 0x000000292c040290 */ /* 0x000fcc000fffe03f */
[----:B------:R-:W-:-:S04]  /*1ed0*/  IMAD.U32 R0, RZ, RZ, UR4 ;  /* 0x00000004ff007e24 */ /* 0x000fc8000f8e00ff */
[----:B------:R-:W-:-:S05]  /*1ee0*/  @P0 IMAD.SHL.U32 R0, R0, 0x8, RZ ;  /* 0x0000000800000824 */ /* 0x000fca00078e00ff */
[----:B------:R-:W-:-:S04]  /*1ef0*/  @P0 LOP3.LUT R0, R0, 0x8, RZ, 0xc0, !PT ;  /* 0x0000000800000812 */ /* 0x000fc800078ec0ff */
[----:B------:R-:W-:-:S04]  /*1f00*/  @P0 IADD3 R0, R6, 0x10, R0 ;  /* 0x0000001006000810 */ /* 0x000fc80007ffe000 */
[----:B------:R-:W-:-:S04]  /*1f10*/  @P0 PRMT R0, R19, 0x654, R0 ;  /* 0x0000065413000816 */ /* 0x000fc80000000000 */
[----:B------:R0:W-:Y:S01]  /*1f20*/  @P0 SYNCS.ARRIVE.TRANS64.RED.A1T0 RZ, [R0+URZ], RZ ;  /* 0x000000ff00ff09a7 */ /* 0x0001e2000810043f */
[----:B------:R-:W-:-:S13]  /*1f30*/  ISETP.GT.U32.AND P0, PT, R18, 0x1, PT ;  /* 0x000000011200780c */ /* 0x000fda0003f04070 */
[----:B0-----:R-:W-:Y:S05]  /*1f40*/  @P0 BRA `(.L_x_30) ;  /* 0x0000000000040947 */ /* 0x001fea0003800000 */
[----:B------:R-:W-:Y:S01]  /*1f50*/  BPT.TRAP 0x1 ;  /* 0x000000040000795c */ /* 0x000fe20000300000 */
.L_x_30:
[----:B------:R-:W-:Y:S01]  /*1f60*/  IMAD.SHL.U32 R100, R100, 0x80, RZ ;  /* 0x0000008064647824 */ /* 0x000fe200078e00ff */
[----:B------:R-:W-:Y:S01]  /*1f70*/  ULDC UR6, c[0x0][0x288] ;  /* 0x0000a20000067ab9 */ /* 0x000fe20000000800 */
[----:B------:R-:W-:Y:S01]  /*1f80*/  SHF.R.S32.HI R11, RZ, 0x1f, R101 ;  /* 0x0000001fff0b7819 */ /* 0x000fe20000011465 */
[C---:B------:R-:W-:Y:S01]  /*1f90*/  IMAD.SHL.U32 R6, R103.reuse, 0x80, RZ ;  /* 0x0000008067067824 */ /* 0x040fe200078e00ff */
[----:B------:R-:W-:Y:S01]  /*1fa0*/  ULDC.64 UR4, c[0x0][0x5d0] ;  /* 0x0001740000047ab9 */ /* 0x000fe20000000a00 */
[C---:B------:R-:W-:Y:S01]  /*1fb0*/  LOP3.LUT R8, R100.reuse, 0x6, R95, 0xf8, !PT ;  /* 0x0000000664087812 */ /* 0x040fe200078ef85f */
[----:B------:R-:W-:Y:S01]  /*1fc0*/  IMAD.WIDE R104, R103, 0x80, R88 ;  /* 0x0000008067687825 */ /* 0x000fe200078e0258 */
[----:B------:R-:W-:Y:S01]  /*1fd0*/  ISETP.GE.AND P0, PT, R100, UR6, PT ;  /* 0x0000000664007c0c */ /* 0x000fe2000bf06270 */
[----:B------:R-:W-:Y:S01]  /*1fe0*/  ULDC UR6, c[0x0][0x284] ;  /* 0x0000a10000067ab9 */ /* 0x000fe20000000800 */
[----:B------:R-:W-:Y:S01]  /*1ff0*/  SHF.R.S32.HI R9, RZ, 0x1f, R8 ;  /* 0x0000001fff097819 */ /* 0x000fe20000011408 */
[----:B------:R-:W-:Y:S01]  /*2000*/  IMAD R0, R11, UR4, RZ ;  /* 0x000000040b007c24 */ /* 0x000fe2000f8e02ff */
[----:B------:R-:W-:-:S03]  /*2010*/  ISETP.GE.OR P0, PT, R6, UR6, P0 ;  /* 0x0000000606007c0c */ /* 0x000fc60008706670 */
[C---:B------:R-:W-:Y:S02]  /*2020*/  IMAD R3, R101.reuse, UR5, R0 ;  /* 0x0000000565037c24 */ /* 0x040fe4000f8e0200 */
[----:B------:R-:W-:Y:S01]  /*2030*/  IMAD.WIDE.U32 R4, R101, UR4, R8 ;  /* 0x0000000465047c25 */ /* 0x000fe2000f8e0008 */
[----:B------:R-:W-:-:S03]  /*2040*/  ULDC.64 UR4, c[0x0][0x5c8] ;  /* 0x0001720000047ab9 */ /* 0x000fc60000000a00 */
[----:B------:R-:W-:Y:S02]  /*2050*/  IMAD R7, R105, UR4, RZ ;  /* 0x0000000469077c24 */ /* 0x000fe4000f8e02ff */
[----:B------:R-:W-:Y:S02]  /*2060*/  IMAD.IADD R5, R5, 0x1, R3 ;  /* 0x0000000105057824 */ /* 0x000fe400078e0203 */
[C---:B------:R-:W-:Y:S02]  /*2070*/  IMAD R7, R104.reuse, UR5, R7 ;  /* 0x0000000568077c24 */ /* 0x040fe4000f8e0207 */
[----:B------:R-:W-:-:S04]  /*2080*/  IMAD.WIDE.U32 R106, R104, UR4, R4 ;  /* 0x00000004686a7c25 */ /* 0x000fc8000f8e0004 */
[----:B------:R-:W-:Y:S01]  /*2090*/  IMAD.MOV.U32 R0, RZ, RZ, -0x1 ;  /* 0xffffffffff007424 */ /* 0x000fe200078e00ff */
[----:B------:R-:W-:Y:S06]  /*20a0*/  @P0 BRA `(.L_x_32) ;  /* 0x00000040001c0947 */ /* 0x000fec0003800000 */
[----:B-----5:R-:W-:Y:S01]  /*20b0*/  FSETP.NEU.AND P0, PT, R90, RZ, PT ;  /* 0x000000ff5a00720b */ /* 0x020fe20003f0d000 */
[----:B------:R-:W-:Y:S01]  /*20c0*/  IMAD.IADD R4, R94, 0x1, -R100 ;  /* 0x000000015e047824 */ /* 0x000fe200078e0a64 */
[----:B------:R-:W-:Y:S01]  /*20d0*/  BSSY B0, `(.L_x_32) ;  /* 0x0000404000007945 */ /* 0x000fe20003800000 */
[----:B------:R-:W-:Y:S02]  /*20e0*/  IMAD.IADD R3, R99, 0x1, -R6 ;  /* 0x0000000163037824 */ /* 0x000fe400078e0a06 */
[----:B------:R-:W-:Y:S01]  /*20f0*/  IMAD.IADD R103, R107, 0x1, R7 ;  /* 0x000000016b677824 */ /* 0x000fe200078e0207 */
[----:B------:R-:W-:-:S04]  /*2100*/  ISETP.GT.AND P2, PT, R4, RZ, PT ;  /* 0x000000ff0400720c */ /* 0x000fc80003f44270 */
[----:B------:R-:W-:-:S03]  /*2110*/  ISETP.GT.AND P1, PT, R3, RZ, P2 ;  /* 0x000000ff0300720c */ /* 0x000fc60001724270 */
[----:B------:R-:W-:Y:S10]  /*2120*/  @!P0 BRA `(.L_x_33) ;  /* 0x0000002c00288947 */ /* 0x000ff40003800000 */
[----:B------:R-:W0:Y:S01]  /*2130*/  LDC.64 R110, c[0x0][0x5b8] ;  /* 0x00016e00ff6e7b82 */ /* 0x000e220000000a00 */
[----:B------:R-:W-:-:S07]  /*2140*/  ULDC.64 UR4, c[0x0][0x5c0] ;  /* 0x0001700000047ab9 */ /* 0x000fce0000000a00 */
[----:B------:R-:W1:Y:S08]  /*2150*/  LDC.64 R112, c[0x0][0x5b0] ;  /* 0x00016c00ff707b82 */ /* 0x000e700000000a00 */
[----:B------:R-:W2:Y:S01]  /*2160*/  LDC.64 R114, c[0x0][0x5a8] ;  /* 0x00016a00ff727b82 */ /* 0x000ea20000000a00 */
[-C--:B0-----:R-:W-:Y:S02]  /*2170*/  IMAD R6, R11, R110.reuse, RZ ;  /* 0x0000006e0b067224 */ /* 0x081fe400078e02ff */
[----:B------:R-:W-:-:S04]  /*2180*/  IMAD.WIDE.U32 R108, R101, R110, R8 ;  /* 0x0000006e656c7225 */ /* 0x000fc800078e0008 */
[----:B------:R-:W-:Y:S02]  /*2190*/  IMAD R107, R101, R111, R6 ;  /* 0x0000006f656b7224 */ /* 0x000fe400078e0206 */
[-C--:B-1----:R-:W-:Y:S02]  /*21a0*/  IMAD R5, R105, R112.reuse, RZ ;  /* 0x0000007069057224 */ /* 0x082fe400078e02ff */
[----:B------:R-:W-:Y:S02]  /*21b0*/  IMAD.IADD R13, R109, 0x1, R107 ;  /* 0x000000016d0d7824 */ /* 0x000fe400078e026b */
[----:B------:R-:W-:Y:S02]  /*21c0*/  IMAD.MOV.U32 R12, RZ, RZ, R108 ;  /* 0x000000ffff0c7224 */ /* 0x000fe400078e006c */
[C---:B------:R-:W-:Y:S02]  /*21d0*/  IMAD R111, R104.reuse, R113, R5 ;  /* 0x00000071686f7224 */ /* 0x040fe400078e0205 */
[----:B------:R-:W-:-:S04]  /*21e0*/  IMAD.WIDE.U32 R6, R104, R112, R12 ;  /* 0x0000007068067225 */ /* 0x000fc800078e000c */
[----:B------:R-:W-:Y:S01]  /*21f0*/  IMAD.IADD R5, R7, 0x1, R111 ;  /* 0x0000000107057824 */ /* 0x000fe200078e026f */
[----:B--2---:R-:W-:-:S04]  /*2200*/  LEA R14, P0, R6, R114, 0x1 ;  /* 0x00000072060e7211 */ /* 0x004fc800078008ff */
[----:B------:R-:W-:-:S05]  /*2210*/  LEA.HI.X R15, R6, R115, R5, 0x1, P0 ;  /* 0x00000073060f7211 */ /* 0x000fca00000f0c05 */
[----:B------:R0:W2:Y:S01]  /*2220*/  @P1 LDG.E.LTC128B.U16 R5, desc[UR38][R14.64] ;  /* 0x000000260e051981 */ /* 0x0000a2000c1e1520 */
[----:B------:R-:W-:Y:S01]  /*2230*/  LEA R10, P0, R106, UR4, 0x1 ;  /* 0x000000046a0a7c11 */ /* 0x000fe2000f8008ff */
[----:B------:R-:W-:Y:S01]  /*2240*/  IMAD.WIDE.U32 R6, R104, R112, R8 ;  /* 0x0000007068067225 */ /* 0x000fe200078e0008 */
[----:B------:R-:W-:Y:S03]  /*2250*/  BSSY B1, `(.L_x_34) ;  /* 0x0000012000017945 */ /* 0x000fe60003800000 */
[----:B------:R-:W-:Y:S02]  /*2260*/  IMAD.IADD R7, R111, 0x1, R7 ;  /* 0x000000016f077824 */ /* 0x000fe400078e0207 */
[----:B------:R-:W-:Y:S01]  /*2270*/  IMAD.WIDE.U32 R20, R101, R110, R6 ;  /* 0x0000006e65147225 */ /* 0x000fe200078e0006 */
[----:B0-----:R-:W-:-:S03]  /*2280*/  SHF.L.U64.HI R15, R112, 0x3, R113 ;  /* 0x00000003700f7819 */ /* 0x001fc60000010271 */
[----:B------:R-:W-:Y:S01]  /*2290*/  IMAD.IADD R7, R107, 0x1, R21 ;  /* 0x000000016b077824 */ /* 0x000fe200078e0215 */
[----:B------:R-:W-:Y:S01]  /*22a0*/  LEA R6, P4, R20, R114, 0x1 ;  /* 0x0000007214067211 */ /* 0x000fe200078808ff */
[----:B------:R-:W-:-:S03]  /*22b0*/  IMAD.SHL.U32 R14, R112, 0x8, RZ ;  /* 0x00000008700e7824 */ /* 0x000fc600078e00ff */
[----:B------:R-:W-:Y:S01]  /*22c0*/  LEA.HI.X R7, R20, R115, R7, 0x1, P4 ;  /* 0x0000007314077211 */ /* 0x000fe200020f0c07 */
[----:B--2---:R-:W-:-:S05]  /*22d0*/  HADD2.F32 R11, -RZ, R5.H0_H0 ;  /* 0x20000005ff0b7230 */ /* 0x004fca0000004100 */
[----:B------:R-:W-:-:S04]  /*22e0*/  FMUL R11, R11, R90 ;  /* 0x0000005a0b0b7220 */ /* 0x000fc80000400000 */
[----:B------:R-:W-:Y:S01]  /*22f0*/  FFMA R24, R24, R23, R11 ;  /* 0x0000001718187223 */ /* 0x000fe2000000000b */
[----:B------:R-:W-:Y:S02]  /*2300*/  LEA.HI.X R11, R106, UR5, R103, 0x1, P0 ;  /* 0x000000056a0b7c11 */ /* 0x000fe400080f0c67 */
[----:B------:R-:W-:Y:S02]  /*2310*/  ISETP.GT.AND P0, PT, R4, 0x1, PT ;  /* 0x000000010400780c */ /* 0x000fe40003f04270 */
[----:B------:R-:W-:Y:S02]  /*2320*/  F2FP.F16.F32.PACK_AB R24, RZ, R24 ;  /* 0x00000018ff18723e */ /* 0x000fe400000000ff */
[----:B------:R-:W-:-:S03]  /*2330*/  ISETP.GT.AND P3, PT, R3, RZ, P0 ;  /* 0x000000ff0300720c */ /* 0x000fc60000764270 */
[----:B------:R0:W-:Y:S10]  /*2340*/  @P1 STG.E.U16 desc[UR38][R10.64], R24 ;  /* 0x000000180a001986 */ /* 0x0001f4000c101526 */
[----:B------:R-:W-:Y:S05]  /*2350*/  @!P3 BRA `(.L_x_35) ;  /* 0x000000000004b947 */ /* 0x000fea0003800000 */
[----:B------:R1:W5:Y:S02]  /*2360*/  LDG.E.LTC128B.U16 R5, desc[UR38][R6.64+0x2] ;  /* 0x0000022606057981 */ /* 0x000364000c1e1520 */
.L_x_35:
[----:B------:R-:W-:Y:S05]  /*2370*/  BSYNC B1 ;  /* 0x0000000000017941 */ /* 0x000fea0003800000 */
.L_x_34:
[----:B-----5:R-:W-:Y:S01]  /*2380*/  HADD2.F32 R103, -RZ, R5.H0_H0 ;  /* 0x20000005ff677230 */ /* 0x020fe20000004100 */
[----:B------:R-:W-:Y:S01]  /*2390*/  ISETP.GT.AND P2, PT, R3, 0x8, P2 ;  /* 0x000000080300780c */ /* 0x000fe20001744270 */
[----:B------:R-:W-:Y:S01]  /*23a0*/  IMAD.WIDE.U32 R20, R104, R112, R14 ;  /* 0x0000007068147225 */ /* 0x000fe200078e000e */
[----:B0-----:R-:W-:-:S03]  /*23b0*/  PRMT R24, R5, 0x7610, R24 ;  /* 0x0000761005187816 */ /* 0x001fc60000000018 */
[----:B------:R-:W-:Y:S01]  /*23c0*/  FMUL R12, R103, R90 ;  /* 0x0000005a670c7220 */ /* 0x000fe20000400000 */
[----:B------:R-:W-:Y:S01]  /*23d0*/  IMAD.IADD R111, R111, 0x1, R21 ;  /* 0x000000016f6f7824 */ /* 0x000fe200078e0215 */
[----:B------:R-:W-:Y:S02]  /*23e0*/  IADD3 R108, P1, R108, R20, RZ ;  /* 0x000000146c6c7210 */ /* 0x000fe40007f3e0ff */
[----:B------:R-:W-:-:S03]  /*23f0*/  FFMA R12, R25, R23, R12 ;  /* 0x00000017190c7223 */ /* 0x000fc6000000000c */
[----:B------:R-:W-:Y:S01]  /*2400*/  IMAD.X R13, R111, 0x1, R13, P1 ;  /* 0x000000016f0d7824 */ /* 0x000fe200008e060d */
[C---:B------:R-:W-:Y:S02]  /*2410*/  LEA R14, P1, R108.reuse, R114, 0x1 ;  /* 0x000000726c0e7211 */ /* 0x040fe400078208ff */
[----:B------:R-:W-:Y:S02]  /*2420*/  F2FP.F16.F32.PACK_AB R12, RZ, R12 ;  /* 0x0000000cff0c723e */ /* 0x000fe400000000ff */
[----:B------:R-:W-:Y:S02]  /*2430*/  LEA.HI.X R15, R108, R115, R13, 0x1, P1 ;  /* 0x000000736c0f7211 */ /* 0x000fe400008f0c0d */
[----:B------:R-:W-:-:S05]  /*2440*/  PRMT R21, R12, 0x7610, R21 ;  /* 0x000076100c157816 */ /* 0x000fca0000000015 */
[----:B------:R0:W-:Y:S04]  /*2450*/  @P3 STG.E.U16 desc[UR38][R10.64+0x2], R21 ;  /* 0x000002150a003986 */ /* 0x0001e8000c101526 */
[----:B------:R-:W2:Y:S01]  /*2460*/  @P2 LDG.E.LTC128B.U16 R24, desc[UR38][R14.64] ;  /* 0x000000260e182981 */ /* 0x000ea2000c1e1520 */
[----:B------:R-:W-:Y:S01]  /*2470*/  IADD3 R20, P1, R8, R20, RZ ;  /* 0x0000001408147210 */ /* 0x000fe20007f3e0ff */
[----:B------:R-:W-:Y:S01]  /*2480*/  BSSY B1, `(.L_x_36) ;  /* 0x0000011000017945 */ /* 0x000fe20003800000 */
[----:B------:R-:W-:Y:S02]  /*2490*/  SHF.L.U64.HI R13, R91, 0x1, R92 ;  /* 0x000000015b0d7819 */ /* 0x000fe4000001025c */
[----:B------:R-:W-:Y:S01]  /*24a0*/  ISETP.GT.AND P0, PT, R3, 0x8, P0 ;  /* 0x000000080300780c */ /* 0x000fe20000704270 */
[----:B0-----:R-:W-:Y:S01]  /*24b0*/  IMAD.X R21, R9, 0x1, R111, P1 ;  /* 0x0000000109157824 */ /* 0x001fe200008e066f */
[----:B------:R-:W-:Y:S01]  /*24c0*/  LEA R12, P1, R91, R10, 0x1 ;  /* 0x0000000a5b0c7211 */ /* 0x000fe200078208ff */
[----:B------:R-:W-:-:S04]  /*24d0*/  IMAD.WIDE.U32 R20, R101, R110, R20 ;  /* 0x0000006e65147225 */ /* 0x000fc800078e0014 */
[----:B------:R-:W-:Y:S01]  /*24e0*/  IMAD.X R13, R13, 0x1, R11, P1 ;  /* 0x000000010d0d7824 */ /* 0x000fe200008e060b */
[----:B------:R-:W-:Y:S01]  /*24f0*/  LEA R8, P3, R20, R114, 0x1 ;  /* 0x0000007214087211 */ /* 0x000fe200078608ff */
[----:B------:R-:W-:-:S05]  /*2500*/  IMAD.IADD R9, R107, 0x1, R21 ;  /* 0x000000016b097824 */ /* 0x000fca00078e0215 */
[----:B------:R-:W-:Y:S01]  /*2510*/  LEA.HI.X R9, R20, R115, R9, 0x1, P3 ;  /* 0x0000007314097211 */ /* 0x000fe200018f0c09 */
[----:B--2---:R-:W-:-:S05]  /*2520*/  HADD2.F32 R5, -RZ, R24.H0_H0 ;  /* 0x20000018ff057230 */ /* 0x004fca0000004100 */
[----:B------:R-:W-:-:S04]  /*2530*/  FMUL R5, R5, R90 ;  /* 0x0000005a05057220 */ /* 0x000fc80000400000 */
[----:B------:R-:W-:-:S05]  /*2540*/  FFMA R5, R26, R23, R5 ;  /* 0x000000171a057223 */ /* 0x000fca0000000005 */
[----:B------:R-:W-:-:S05]  /*2550*/  F2FP.F16.F32.PACK_AB R5, RZ, R5 ;  /* 0x00000005ff05723e */ /* 0x000fca00000000ff */
[----:B------:R0:W-:Y:S01]  /*2560*/  @P2 STG.E.U16 desc[UR38][R12.64], R5 ;  /* 0x000000050c002986 */ /* 0x0001e2000c101526 */
[----:B------:R-:W-:Y:S05]  /*2570*/  @!P0 BRA `(.L_x_37) ;  /* 0x0000000000048947 */ /* 0x000fea0003800000 */
[----:B------:R2:W5:Y:S02]  /*2580*/  LDG.E.LTC128B.U16 R24, desc[UR38][R8.64+0x2] ;  /* 0x0000022608187981 */ /* 0x000564000c1e1520 */
.L_x_37:
[----:B------:R-:W-:Y:S05]  /*2590*/  BSYNC B1 ;  /* 0x0000000000017941 */ /* 0x000fea0003800000 */
.L_x_36:
[----:B0----5:R-:W-:Y:S01]  /*25a0*/  HADD2.F32 R5, -RZ, R24.H0_H0 ;  /* 0x20000018ff057230 */ /* 0x021fe20000004100 */
[----:B------:R-:W-:Y:S01]  /*25b0*/  ISETP.GT.AND P1, PT, R4, 0x8, PT ;  /* 0x000000080400780c */ /* 0x000fe20003f24270 */
[----:B------:R-:W-:Y:S03]  /*25c0*/  BSSY B1, `(.L_x_38) ;  /* 0x0000008000017945 */ /* 0x000fe60003800000 */
[----:B------:R-:W-:Y:S01]  /*25d0*/  FMUL R14, R5, R90 ;  /* 0x0000005a050e7220 */ /* 0x000fe20000400000 */
[----:B------:R-:W-:-:S03]  /*25e0*/  ISETP.GT.AND P2, PT, R3, RZ, P1 ;  /* 0x000000ff0300720c */ /* 0x000fc60000f44270 */
[----:B------:R-:W-:-:S05]  /*25f0*/  FFMA R14, R27, R23, R14 ;  /* 0x000000171b0e7223 */ /* 0x000fca000000000e */
[----:B------:R-:W-:-:S05]  /*2600*/  F2FP.F16.F32.PACK_AB R14, RZ, R14 ;  /* 0x0000000eff0e723e */ /* 0x000fca00000000ff */
[----:B------:R0:W-:Y:S01]  /*2610*/  @P0 STG.E.U16 desc[UR38][R12.64+0x2], R14 ;  /* 0x0000020e0c000986 */ /* 0x0001e2000c101526 */
[----:B------:R-:W-:Y:S05]  /*2620*/  @!P2 BRA `(.L_x_39) ;  /* 0x000000000004a947 */ /* 0x000fea0003800000 */
[----:B------:R3:W5:Y:S02]  /*2630*/  LDG.E.LTC128B.U16 R24, desc[UR38][R6.64+0x10] ;  /* 0x0000102606187981 */ /* 0x000764000c1e1520 */
.L_x_39:
[----:B------:R-:W-:Y:S05]  /*2640*/  BSYNC B1 ;  /* 0x0000000000017941 */ /* 0x000fea0003800000 */
.L_x_38:
[----:B-----5:R-:W-:Y:S01]  /*2650*/  HADD2.F32 R5, -RZ, R24.H0_H0 ;  /* 0x20000018ff057230 */ /* 0x020fe20000004100 */
        /* <DEDUP_REMOVED lines=9> */
.L_x_41:
[----:B------:R-:W-:Y:S05]  /*26f0*/  BSYNC B1 ;  /* 0x0000000000017941 */ /* 0x000fea0003800000 */
.L_x_40:
[----:B----45:R-:W-:Y:S01]  /*2700*/  HADD2.F32 R5, -RZ, R24.H0_H0 ;  /* 0x20000018ff057230 */ /* 0x030fe20000004100 */
[----:B------:R-:W-:Y:S01]  /*2710*/  ISETP.GT.AND P1, PT, R3, 0x8, P1 ;  /* 0x000000080300780c */ /* 0x000fe20000f24270 */
[----:B------:R-:W-:Y:S03]  /*2720*/  BSSY B1, `(.L_x_42) ;  /* 0x0000007000017945 */ /* 0x000fe60003800000 */
[----:B0-----:R-:W-:-:S04]  /*2730*/  FMUL R14, R5, R90 ;  /* 0x0000005a050e7220 */ /* 0x001fc80000400000 */
[----:B------:R-:W-:-:S05]  /*2740*/  FFMA R14, R29, R23, R14 ;  /* 0x000000171d0e7223 */ /* 0x000fca000000000e */
[----:B------:R-:W-:-:S05]  /*2750*/  F2FP.F16.F32.PACK_AB R14, RZ, R14 ;  /* 0x0000000eff0e723e */ /* 0x000fca00000000ff */
[----:B------:R0:W-:Y:S01]  /*2760*/  @P3 STG.E.U16 desc[UR38][R10.64+0x12], R14 ;  /* 0x0000120e0a003986 */ /* 0x0001e2000c101526 */
[----:B------:R-:W-:Y:S05]  /*2770*/  @!P1 BRA `(.L_x_43) ;  /* 0x0000000000049947 */ /* 0x000fea0003800000 */
[----:B------:R4:W5:Y:S02]  /*2780*/  LDG.E.LTC128B.U16 R24, desc[UR38][R8.64+0x10] ;  /* 0x0000102608187981 */ /* 0x000964000c1e1520 */
.L_x_43:
[----:B------:R-:W-:Y:S05]  /*2790*/  BSYNC B1 ;  /* 0x0000000000017941 */ /* 0x000fea0003800000 */
.L_x_42:
[----:B-----5:R-:W-:Y:S01]  /*27a0*/  HADD2.F32 R5, -RZ, R24.H0_H0 ;  /* 0x20000018ff057230 */ /* 0x020fe20000004100 */
[----:B------:R-:W-:Y:S01]  /*27b0*/  ISETP.GT.AND P0, PT, R3, 0x8, P0 ;  /* 0x000000080300780c */ /* 0x000fe20000704270 */
[----:B------:R-:W-:Y:S03]  /*27c0*/  BSSY B1, `(.L_x_44) ;  /* 0x0000007000017945 */ /* 0x000fe60003800000 */
[----:B------:R-:W-:-:S04]  /*27d0*/  FMUL R5, R5, R90 ;  /* 0x0000005a05057220 */ /* 0x000fc80000400000 */
[----:B------:R-:W-:-:S05]  /*27e0*/  FFMA R5, R30, R23, R5 ;  /* 0x000000171e057223 */ /* 0x000fca0000000005 */
[----:B------:R-:W-:-:S05]  /*27f0*/  F2FP.F16.F32.PACK_AB R5, RZ, R5 ;  /* 0x00000005ff05723e */ /* 0x000fca00000000ff */
[----:B------:R0:W-:Y:S01]  /*2800*/  @P1 STG.E.U16 desc[UR38][R12.64+0x10], R5 ;  /* 0x000010050c001986 */ /* 0x0001e2000c101526 */
[----:B------:R-:W-:Y:S05]  /*2810*/  @!P0 BRA `(.L_x_45) ;  /* 0x0000000000048947 */ /* 0x000fea0003800000 */
[----:B------:R0:W5:Y:S02]  /*2820*/  LDG.E.LTC128B.U16 R24, desc[UR38][R8.64+0x12] ;  /* 0x0000122608187981 */ /* 0x000164000c1e1520 */
.L_x_45:
[----:B------:R-:W-:Y:S05]  /*2830*/  BSYNC B1 ;  /* 0x0000000000017941 */ /* 0x000fea0003800000 */
.L_x_44:
        /* <DEDUP_REMOVED lines=10> */
.L_x_47:
[----:B------:R-:W-:Y:S05]  /*28e0*/  BSYNC B1 ;  /* 0x0000000000017941 */ /* 0x000fea0003800000 */
.L_x_46:
        /* <DEDUP_REMOVED lines=10> */
.L_x_49:
[----:B------:R-:W-:Y:S05]  /*2990*/  BSYNC B1 ;  /* 0x0000000000017941 */ /* 0x000fea0003800000 */
.L_x_48:
[----:B0----5:R-:W-:Y:S01]  /*29a0*/  HADD2.F32 R5, -RZ, R24.H0_H0 ;  /* 0x20000018ff057230 */ /* 0x021fe20000004100 */
        /* <DEDUP_REMOVED lines=8> */
.L_x_51:
[----:B------:R-:W-:Y:S05]  /*2a30*/  BSYNC B1 ;  /* 0x0000000000017941 */ /* 0x000fea0003800000 */
.L_x_50:
        /* <DEDUP_REMOVED lines=9> */
.L_x_53:
[----:B------:R-:W-:Y:S05]  /*2ad0*/  BSYNC B1 ;  /* 0x0000000000017941 */ /* 0x000fea0003800000 */
.L_x_52:
        /* <DEDUP_REMOVED lines=10> */
.L_x_55:
[----:B------:R-:W-:Y:S05]  /*2b80*/  BSYNC B1 ;  /* 0x0000000000017941 */ /* 0x000fea0003800000 */
.L_x_54:
        /* <DEDUP_REMOVED lines=10> */
.L_x_57:
[----:B------:R-:W-:Y:S05]  /*2c30*/  BSYNC B1 ;  /* 0x0000000000017941 */ /* 0x000fea0003800000 */
.L_x_56:
        /* <DEDUP_REMOVED lines=9> */
.L_x_59:
[----:B------:R-:W-:Y:S05]  /*2cd0*/  BSYNC B1 ;  /* 0x0000000000017941 */ /* 0x000fea0003800000 */
.L_x_58:
        /* <DEDUP_REMOVED lines=9> */
.L_x_61:
[----:B------:R-:W-:Y:S05]  /*2d70*/  BSYNC B1 ;  /* 0x0000000000017941 */ /* 0x000fea0003800000 */
.L_x_60:
        /* <DEDUP_REMOVED lines=10> */
.L_x_63:
[----:B------:R-:W-:Y:S05]  /*2e20*/  BSYNC B1 ;  /* 0x0000000000017941 */ /* 0x000fea0003800000 */
.L_x_62:
        /* <DEDUP_REMOVED lines=10> */
.L_x_65:
[----:B------:R-:W-:Y:S05]  /*2ed0*/  BSYNC B1 ;  /* 0x0000000000017941 */ /* 0x000fea0003800000 */
.L_x_64:
        /* <DEDUP_REMOVED lines=9> */
.L_x_67:
[----:B------:R-:W-:Y:S05]  /*2f70*/  BSYNC B1 ;  /* 0x0000000000017941 */ /* 0x000fea0003800000 */
.L_x_66:
        /* <DEDUP_REMOVED lines=9> */
.L_x_69:
[----:B------:R-:W-:Y:S05]  /*3010*/  BSYNC B1 ;  /* 0x0000000000017941 */ /* 0x000fea0003800000 */
.L_x_68:
        /* <DEDUP_REMOVED lines=10> */
.L_x_71:
[----:B------:R-:W-:Y:S05]  /*30c0*/  BSYNC B1 ;  /* 0x0000000000017941 */ /* 0x000fea0003800000 */
.L_x_70:
        /* <DEDUP_REMOVED lines=10> */
.L_x_73:
[----:B------:R-:W-:Y:S05]  /*3170*/  BSYNC B1 ;  /* 0x0000000000017941 */ /* 0x000fea0003800000 */
.L_x_72:
        /* <DEDUP_REMOVED lines=9> */
.L_x_75:
[----:B------:R-:W-:Y:S05]  /*3210*/  BSYNC B1 ;  /* 0x0000000000017941 */ /* 0x000fea0003800000 */
.L_x_74:
        /* <DEDUP_REMOVED lines=9> */
.L_x_77:
[----:B------:R-:W-:Y:S05]  /*32b0*/  BSYNC B1 ;  /* 0x0000000000017941 */ /* 0x000fea0003800000 */
.L_x_76:
        /* <DEDUP_REMOVED lines=10> */
.L_x_79:
[----:B------:R-:W-:Y:S05]  /*3360*/  BSYNC B1 ;  /* 0x0000000000017941 */ /* 0x000fea0003800000 */
.L_x_78:
        /* <DEDUP_REMOVED lines=10> */
.L_x_81:
[----:B------:R-:W-:Y:S05]  /*3410*/  BSYNC B1 ;  /* 0x0000000000017941 */ /* 0x000fea0003800000 */
.L_x_80:
        /* <DEDUP_REMOVED lines=9> */
.L_x_83:
[----:B------:R-:W-:Y:S05]  /*34b0*/  BSYNC B1 ;  /* 0x0000000000017941 */ /* 0x000fea0003800000 */
.L_x_82:
        /* <DEDUP_REMOVED lines=9> */
.L_x_85:
[----:B------:R-:W-:Y:S05]  /*3550*/  BSYNC B1 ;  /* 0x0000000000017941 */ /* 0x000fea0003800000 */
.L_x_84:
        /* <DEDUP_REMOVED lines=10> */
.L_x_87:
[----:B------:R-:W-:Y:S05]  /*3600*/  BSYNC B1 ;  /* 0x0000000000017941 */ /* 0x000fea0003800000 */
.L_x_86:
        /* <DEDUP_REMOVED lines=10> */
.L_x_89:
[----:B------:R-:W-:Y:S05]  /*36b0*/  BSYNC B1 ;  /* 0x0000000000017941 */ /* 0x000fea0003800000 */
.L_x_88:
        /* <DEDUP_REMOVED lines=9> */
.L_x_91:
[----:B------:R-:W-:Y:S05]  /*3750*/  BSYNC B1 ;  /* 0x0000000000017941 */ /* 0x000fea0003800000 */
.L_x_90:
        /* <DEDUP_REMOVED lines=9> */
.L_x_93:
[----:B------:R-:W-:Y:S05]  /*37f0*/  BSYNC B1 ;  /* 0x0000000000017941 */ /* 0x000fea0003800000 */
.L_x_92:
        /* <DEDUP_REMOVED lines=10> */
.L_x_95:
[----:B------:R-:W-:Y:S05]  /*38a0*/  BSYNC B1 ;  /* 0x0000000000017941 */ /* 0x000fea0003800000 */
.L_x_94:
        /* <DEDUP_REMOVED lines=10> */
.L_x_97:
[----:B------:R-:W-:Y:S05]  /*3950*/  BSYNC B1 ;  /* 0x0000000000017941 */ /* 0x000fea0003800000 */
.L_x_96:
        /* <DEDUP_REMOVED lines=9> */
.L_x_99:
[----:B------:R-:W-:Y:S05]  /*39f0*/  BSYNC B1 ;  /* 0x0000000000017941 */ /* 0x000fea0003800000 */
.L_x_98:
        /* <DEDUP_REMOVED lines=9> */
.L_x_101:
[----:B------:R-:W-:Y:S05]  /*3a90*/  BSYNC B1 ;  /* 0x0000000000017941 */ /* 0x000fea0003800000 */
.L_x_100:
        /* <DEDUP_REMOVED lines=10> */
.L_x_103:
[----:B------:R-:W-:Y:S05]  /*3b40*/  BSYNC B1 ;  /* 0x0000000000017941 */ /* 0x000fea0003800000 */
.L_x_102:
        /* <DEDUP_REMOVED lines=10> */
.L_x_105:
[----:B------:R-:W-:Y:S05]  /*3bf0*/  BSYNC B1 ;  /* 0x0000000000017941 */ /* 0x000fea0003800000 */
.L_x_104:
        /* <DEDUP_REMOVED lines=9> */
.L_x_107:
[----:B------:R-:W-:Y:S05]  /*3c90*/  BSYNC B1 ;  /* 0x0000000000017941 */ /* 0x000fea0003800000 */
.L_x_106:
        /* <DEDUP_REMOVED lines=9> */
.L_x_109:
[----:B------:R-:W-:Y:S05]  /*3d30*/  BSYNC B1 ;  /* 0x0000000000017941 */ /* 0x000fea0003800000 */
.L_x_108:
        /* <DEDUP_REMOVED lines=10> */
.L_x_111:
[----:B------:R-:W-:Y:S05]  /*3de0*/  BSYNC B1 ;  /* 0x0000000000017941 */ /* 0x000fea0003800000 */
.L_x_110:
        /* <DEDUP_REMOVED lines=10> */
.L_x_113:
[----:B------:R-:W-:Y:S05]  /*3e90*/  BSYNC B1 ;  /* 0x0000000000017941 */ /* 0x000fea0003800000 */
.L_x_112:
        /* <DEDUP_REMOVED lines=9> */
.L_x_115:
[----:B------:R-:W-:Y:S05]  /*3f30*/  BSYNC B1 ;  /* 0x0000000000017941 */ /* 0x000fea0003800000 */
.L_x_114:
        /* <DEDUP_REMOVED lines=9> */
.L_x_117:
[----:B------:R-:W-:Y:S05]  /*3fd0*/  BSYNC B1 ;  /* 0x0000000000017941 */ /* 0x000fea0003800000 */
.L_x_116:
        /* <DEDUP_REMOVED lines=10> */
.L_x_119:
[----:B------:R-:W-:Y:S05]  /*4080*/  BSYNC B1 ;  /* 0x0000000000017941 */ /* 0x000fea0003800000 */
.L_x_118:
        /* <DEDUP_REMOVED lines=10> */
.L_x_121:
[----:B------:R-:W-:Y:S05]  /*4130*/  BSYNC B1 ;  /* 0x0000000000017941 */ /* 0x000fea0003800000 */
.L_x_120:
        /* <DEDUP_REMOVED lines=9> */
.L_x_123:
[----:B------:R-:W-:Y:S05]  /*41d0*/  BSYNC B1 ;  /* 0x0000000000017941 */ /* 0x000fea0003800000 */
.L_x_122:
        /* <DEDUP_REMOVED lines=9> */
.L_x_125:
[----:B------:R-:W-:Y:S05]  /*4270*/  BSYNC B1 ;  /* 0x0000000000017941 */ /* 0x000fea0003800000 */
.L_x_124:
        /* <DEDUP_REMOVED lines=10> */
.L_x_127:
[----:B------:R-:W-:Y:S05]  /*4320*/  BSYNC B1 ;  /* 0x0000000000017941 */ /* 0x000fea0003800000 */
.L_x_126:
        /* <DEDUP_REMOVED lines=10> */
.L_x_129:
[----:B------:R-:W-:Y:S05]  /*43d0*/  BSYNC B1 ;  /* 0x0000000000017941 */ /* 0x000fea0003800000 */
.L_x_128:
        /* <DEDUP_REMOVED lines=9> */
.L_x_131:
[----:B------:R-:W-:Y:S05]  /*4470*/  BSYNC B1 ;  /* 0x0000000000017941 */ /* 0x000fea0003800000 */
.L_x_130:
        /* <DEDUP_REMOVED lines=9> */
.L_x_133:
[----:B------:R-:W-:Y:S05]  /*4510*/  BSYNC B1 ;  /* 0x0000000000017941 */ /* 0x000fea0003800000 */
.L_x_132:
        /* <DEDUP_REMOVED lines=10> */
.L_x_135:
[----:B------:R-:W-:Y:S05]  /*45c0*/  BSYNC B1 ;  /* 0x0000000000017941 */ /* 0x000fea0003800000 */
.L_x_134:
        /* <DEDUP_REMOVED lines=10> */
.L_x_137:
[----:B------:R-:W-:Y:S05]  /*4670*/  BSYNC B1 ;  /* 0x0000000000017941 */ /* 0x000fea0003800000 */
.L_x_136:
        /* <DEDUP_REMOVED lines=9> */
.L_x_139:
[----:B------:R-:W-:Y:S05]  /*4710*/  BSYNC B1 ;  /* 0x0000000000017941 */ /* 0x000fea0003800000 */
.L_x_138:
        /* <DEDUP_REMOVED lines=9> */
.L_x_141:
[----:B------:R-:W-:Y:S05]  /*47b0*/  BSYNC B1 ;  /* 0x0000000000017941 */ /* 0x000fea0003800000 */
.L_x_140:
        /* <DEDUP_REMOVED lines=10> */
.L_x_143:
[----:B------:R-:W-:Y:S05]  /*4860*/  BSYNC B1 ;  /* 0x0000000000017941 */ /* 0x000fea0003800000 */
.L_x_142:
        /* <DEDUP_REMOVED lines=10> */
.L_x_145:
[----:B------:R-:W-:Y:S05]  /*4910*/  BSYNC B1 ;  /* 0x0000000000017941 */ /* 0x000fea0003800000 */
.L_x_144:
        /* <DEDUP_REMOVED lines=9> */
.L_x_147:
[----:B------:R-:W-:Y:S05]  /*49b0*/  BSYNC B1 ;  /* 0x0000000000017941 */ /* 0x000fea0003800000 */
.L_x_146:
        /* <DEDUP_REMOVED lines=9> */
.L_x_149:
[----:B------:R-:W-:Y:S05]  /*4a50*/  BSYNC B1 ;  /* 0x0000000000017941 */ /* 0x000fea0003800000 */
.L_x_148:
        /* <DEDUP_REMOVED lines=10> */
.L_x_151:
[----:B------:R-:W-:Y:S05]  /*4b00*/  BSYNC B1 ;  /* 0x0000000000017941 */ /* 0x000fea0003800000 */
.L_x_150:
[----:B-----5:R-:W-:Y:S01]  /*4b10*/  HADD2.F32 R5, -RZ, R24.H0_H0 ;  /* 0x20000018ff057230 */ /* 0x020fe20000004100 */
[----:B------:R-:W-:Y:S01]  /*4b20*/  ISETP.GT.AND P0, PT, R4, 0x79, PT ;  /* 0x000000790400780c */ /* 0x000fe20003f04270 */
[----:B------:R-:W-:Y:S01]  /*4b30*/  @P2 IMAD.MOV.U32 R4, RZ, RZ, R10 ;  /* 0x000000ffff042224 */ /* 0x000fe200078e000a */
[----:B------:R-:W-:Y:S02]  /*4b40*/  BSSY B1, `(.L_x_152) ;  /* 0x000000a000017945 */ /* 0x000fe40003800000 */
[----:B------:R-:W-:Y:S01]  /*4b50*/  FMUL R5, R5, R90 ;  /* 0x0000005a05057220 */ /* 0x000fe20000400000 */
[----:B------:R-:W-:-:S03]  /*4b60*/  ISETP.GT.AND P3, PT, R3, RZ, P0 ;  /* 0x000000ff0300720c */ /* 0x000fc60000764270 */
[----:B------:R-:W-:-:S05]  /*4b70*/  FFMA R5, R84, R23, R5 ;  /* 0x0000001754057223 */ /* 0x000fca0000000005 */
[----:B------:R-:W-:-:S04]  /*4b80*/  F2FP.F16.F32.PACK_AB R5, RZ, R5 ;  /* 0x00000005ff05723e */ /* 0x000fc800000000ff */
[----:B0-----:R-:W-:Y:S01]  /*4b90*/  PRMT R14, R5, 0x7610, R14 ;  /* 0x00007610050e7816 */ /* 0x001fe2000000000e */
[----:B------:R-:W-:-:S05]  /*4ba0*/  @P2 IMAD.MOV.U32 R5, RZ, RZ, R11 ;  /* 0x000000ffff052224 */ /* 0x000fca00078e000b */
[----:B------:R0:W-:Y:S01]  /*4bb0*/  @P2 STG.E.U16 desc[UR38][R4.64+0xf0], R14 ;  /* 0x0000f00e04002986 */ /* 0x0001e2000c101526 */
[----:B------:R-:W-:Y:S05]  /*4bc0*/  @!P3 BRA `(.L_x_153) ;  /* 0x000000000004b947 */ /* 0x000fea0003800000 */
[----:B------:R0:W5:Y:S02]  /*4bd0*/  LDG.E.LTC128B.U16 R24, desc[UR38][R6.64+0xf2] ;  /* 0x0000f22606187981 */ /* 0x000164000c1e1520 */
.L_x_153:
[----:B------:R-:W-:Y:S05]  /*4be0*/  BSYNC B1 ;  /* 0x0000000000017941 */ /* 0x000fea0003800000 */
.L_x_152:
        /* <DEDUP_REMOVED lines=9> */
.L_x_155:
[----:B------:R-:W-:Y:S05]  /*4c80*/  BSYNC B1 ;  /* 0x0000000000017941 */ /* 0x000fea0003800000 */
.L_x_154:
[----:B-----5:R-:W-:Y:S01]  /*4c90*/  HADD2.F32 R5, -RZ, R24.H0_H0 ;  /* 0x20000018ff057230 */ /* 0x020fe20000004100 */
[----:B------:R-:W-:Y:S01]  /*4ca0*/  ISETP.GT.AND P0, PT, R3, 0x8, P0 ;  /* 0x000000080300780c */ /* 0x000fe20000704270 */
[----:B0-----:R-:W-:Y:S01]  /*4cb0*/  @P1 IMAD.MOV.U32 R4, RZ, RZ, R12 ;  /* 0x000000ffff041224 */ /* 0x001fe200078e000c */
[----:B------:R-:W-:Y:S02]  /*4cc0*/  BSSY B1, `(.L_x_156) ;  /* 0x0000009000017945 */ /* 0x000fe40003800000 */
[----:B------:R-:W-:-:S04]  /*4cd0*/  FMUL R5, R5, R90 ;  /* 0x0000005a05057220 */ /* 0x000fc80000400000 */
[----:B------:R-:W-:-:S05]  /*4ce0*/  FFMA R5, R86, R23, R5 ;  /* 0x0000001756057223 */ /* 0x000fca0000000005 */
[----:B------:R-:W-:-:S04]  /*4cf0*/  F2FP.F16.F32.PACK_AB R5, RZ, R5 ;  /* 0x00000005ff05723e */ /* 0x000fc800000000ff */
[----:B-1-3--:R-:W-:Y:S01]  /*4d00*/  PRMT R6, R5, 0x7610, R6 ;  /* 0x0000761005067816 */ /* 0x00afe20000000006 */
[----:B------:R-:W-:-:S05]  /*4d10*/  @P1 IMAD.MOV.U32 R5, RZ, RZ, R13 ;  /* 0x000000ffff051224 */ /* 0x000fca00078e000d */
[----:B------:R0:W-:Y:S01]  /*4d20*/  @P1 STG.E.U16 desc[UR38][R4.64+0xf0], R6 ;  /* 0x0000f00604001986 */ /* 0x0001e2000c101526 */
[----:B------:R-:W-:Y:S05]  /*4d30*/  @!P0 BRA `(.L_x_157) ;  /* 0x0000000000048947 */ /* 0x000fea0003800000 */
[----:B------:R1:W5:Y:S02]  /*4d40*/  LDG.E.LTC128B.U16 R24, desc[UR38][R8.64+0xf2] ;  /* 0x0000f22608187981 */ /* 0x000364000c1e1520 */
.L_x_157:
[----:B------:R-:W-:Y:S05]  /*4d50*/  BSYNC B1 ;  /* 0x0000000000017941 */ /* 0x000fea0003800000 */
.L_x_156:
[----:B------:R-:W-:Y:S05]  /*4d60*/  @!P0 BRA `(.L_x_158) ;  /* 0x0000001000e88947 */ /* 0x000fea0003800000 */
[----:B-----5:R-:W-:-:S05]  /*4d70*/  HADD2.F32 R3, -RZ, R24.H0_H0 ;  /* 0x20000018ff037230 */ /* 0x020fca0000004100 */
[----:B0-----:R-:W-:-:S04]  /*4d80*/  FMUL R4, R3, R90 ;  /* 0x0000005a03047220 */ /* 0x001fc80000400000 */
[----:B------:R-:W-:-:S05]  /*4d90*/  FFMA R4, R87, R23, R4 ;  /* 0x0000001757047223 */ /* 0x000fca0000000004 */
[----:B------:R-:W-:-:S05]  /*4da0*/  F2FP.F16.F32.PACK_AB R4, RZ, R4 ;  /* 0x00000004ff04723e */ /* 0x000fca00000000ff */
[----:B------:R3:W-:Y:S01]  /*4db0*/  STG.E.U16 desc[UR38][R12.64+0xf2], R4 ;  /* 0x0000f2040c007986 */ /* 0x0007e2000c101526 */
[----:B------:R-:W-:Y:S05]  /*4dc0*/  BRA `(.L_x_158) ;  /* 0x0000001000d07947 */ /* 0x000fea0003800000 */
.L_x_33:
[----:B------:R-:W-:Y:S01]  /*4dd0*/  ISETP.GT.AND P3, PT, R4, 0x1, PT ;  /* 0x000000010400780c */ /* 0x000fe20003f64270 */
[----:B------:R-:W-:Y:S01]  /*4de0*/  ULDC.64 UR4, c[0x0][0x5c0] ;  /* 0x0001700000047ab9 */ /* 0x000fe20000000a00 */
[-C--:B------:R-:W-:Y:S01]  /*4df0*/  FMUL R24, R24, R23.reuse ;  /* 0x0000001718187220 */ /* 0x080fe20000400000 */
[----:B------:R-:W-:Y:S01]  /*4e00*/  LEA R6, P4, R106, UR4, 0x1 ;  /* 0x000000046a067c11 */ /* 0x000fe2000f8808ff */
[-C--:B------:R-:W-:Y:S01]  /*4e10*/  FMUL R25, R25, R23.reuse ;  /* 0x0000001719197220 */ /* 0x080fe20000400000 */
[----:B------:R-:W-:Y:S01]  /*4e20*/  ISETP.GT.AND P0, PT, R3, RZ, P3 ;  /* 0x000000ff0300720c */ /* 0x000fe20001f04270 */
[-C--:B------:R-:W-:Y:S01]  /*4e30*/  FMUL R26, R26, R23.reuse ;  /* 0x000000171a1a7220 */ /* 0x080fe20000400000 */
[----:B------:R-:W-:Y:S01]  /*4e40*/  F2FP.F16.F32.PACK_AB R24, RZ, R24 ;  /* 0x00000018ff18723e */ /* 0x000fe200000000ff */
[-C--:B------:R-:W-:Y:S01]  /*4e50*/  FMUL R27, R27, R23.reuse ;  /* 0x000000171b1b7220 */ /* 0x080fe20000400000 */
[----:B------:R-:W-:Y:S01]  /*4e60*/  LEA.HI.X R7, R106, UR5, R103, 0x1, P4 ;  /* 0x000000056a077c11 */ /* 0x000fe2000a0f0c67 */
[----:B------:R-:W-:Y:S01]  /*4e70*/  FMUL R28, R28, R23 ;  /* 0x000000171c1c7220 */ /* 0x000fe20000400000 */
[----:B------:R-:W-:Y:S01]  /*4e80*/  F2FP.F16.F32.PACK_AB R25, RZ, R25 ;  /* 0x00000019ff19723e */ /* 0x000fe200000000ff */
[-C--:B------:R-:W-:Y:S01]  /*4e90*/  FMUL R29, R29, R23.reuse ;  /* 0x000000171d1d7220 */ /* 0x080fe20000400000 */
[----:B------:R-:W-:Y:S01]  /*4ea0*/  ISETP.GT.AND P2, PT, R3, 0x8, P2 ;  /* 0x000000080300780c */ /* 0x000fe20001744270 */
[----:B------:R-:W-:Y:S01]  /*4eb0*/  @P1 STG.E.U16 desc[UR38][R6.64], R24 ;  /* 0x0000001806001986 */ /* 0x000fe2000c101526 */
[----:B------:R-:W-:Y:S01]  /*4ec0*/  ISETP.GT.AND P1, PT, R4, 0x8, PT ;  /* 0x000000080400780c */ /* 0x000fe20003f24270 */
[-C--:B------:R-:W-:Y:S01]  /*4ed0*/  FMUL R30, R30, R23.reuse ;  /* 0x000000171e1e7220 */ /* 0x080fe20000400000 */
[C---:B------:R-:W-:Y:S01]  /*4ee0*/  SHF.L.U64.HI R5, R91.reuse, 0x1, R92 ;  /* 0x000000015b057819 */ /* 0x040fe2000001025c */
[----:B------:R-:W-:Y:S01]  /*4ef0*/  @P0 STG.E.U16 desc[UR38][R6.64+0x2], R25 ;  /* 0x0000021906000986 */ /* 0x000fe2000c101526 */
[----:B------:R-:W-:Y:S01]  /*4f00*/  LEA R8, P5, R91, R6, 0x1 ;  /* 0x000000065b087211 */ /* 0x000fe200078a08ff */
[-C--:B------:R-:W-:Y:S01]  /*4f10*/  FMUL R31, R31, R23.reuse ;  /* 0x000000171f1f7220 */ /* 0x080fe20000400000 */
[----:B------:R-:W-:Y:S01]  /*4f20*/  ISETP.GT.AND P3, PT, R3, 0x8, P3 ;  /* 0x000000080300780c */ /* 0x000fe20001f64270 */
[-C--:B------:R-:W-:Y:S01]  /*4f30*/  FMUL R32, R32, R23.reuse ;  /* 0x0000001720207220 */ /* 0x080fe20000400000 */
[----:B------:R-:W-:Y:S01]  /*4f40*/  ISETP.GT.AND P0, PT, R4, 0x9, PT ;  /* 0x000000090400780c */ /* 0x000fe20003f04270 */
[----:B------:R-:W-:Y:S01]  /*4f50*/  IMAD.X R9, R5, 0x1, R7, P5 ;  /* 0x0000000105097824 */ /* 0x000fe200028e0607 */
[----:B------:R-:W-:Y:S01]  /*4f60*/  ISETP.GT.AND P4, PT, R3, RZ, P1 ;  /* 0x000000ff0300720c */ /* 0x000fe20000f84270 */
[-C--:B------:R-:W-:Y:S01]  /*4f70*/  FMUL R33, R33, R23.reuse ;  /* 0x0000001721217220 */ /* 0x080fe20000400000 */
[----:B------:R-:W-:Y:S01]  /*4f80*/  F2FP.F16.F32.PACK_AB R26, RZ, R26 ;  /* 0x0000001aff1a723e */ /* 0x000fe200000000ff */
[-C--:B------:R-:W-:Y:S01]  /*4f90*/  FMUL R34, R34, R23.reuse ;  /* 0x0000001722227220 */ /* 0x080fe20000400000 */
[----:B------:R-:W-:Y:S01]  /*4fa0*/  ISETP.GT.AND P5, PT, R3, RZ, P0 ;  /* 0x000000ff0300720c */ /* 0x000fe200007a4270 */
[----:B------:R-:W-:Y:S01]  /*4fb0*/  FMUL R35, R35, R23 ;  /* 0x0000001723237220 */ /* 0x000fe20000400000 */
[----:B------:R-:W-:Y:S01]  /*4fc0*/  F2FP.F16.F32.PACK_AB R27, RZ, R27 ;  /* 0x0000001bff1b723e */ /* 0x000fe200000000ff */
[----:B------:R-:W-:Y:S01]  /*4fd0*/  @P2 STG.E.U16 desc[UR38][R8.64], R26 ;  /* 0x0000001a08002986 */ /* 0x000fe2000c101526 */
[----:B------:R-:W-:Y:S01]  /*4fe0*/  F2FP.F16.F32.PACK_AB R28, RZ, R28 ;  /* 0x0000001cff1c723e */ /* 0x000fe200000000ff */
[-C--:B------:R-:W-:Y:S01]  /*4ff0*/  FMUL R36, R36, R23.reuse ;  /* 0x0000001724247220 */ /* 0x080fe20000400000 */
[----:B------:R-:W-:Y:S01]  /*5000*/  ISETP.GT.AND P2, PT, R3, 0x8, P1 ;  /* 0x000000080300780c */ /* 0x000fe20000f44270 */
[----:B------:R-:W-:Y:S01]  /*5010*/  @P3 STG.E.U16 desc[UR38][R8.64+0x2], R27 ;  /* 0x0000021b08003986 */ /* 0x000fe2000c101526 */
[----:B------:R-:W-:Y:S01]  /*5020*/  ISETP.GT.AND P1, PT, R4, 0x10, PT ;  /* 0x000000100400780c */ /* 0x000fe20003f24270 */
[----:B------:R-:W-:Y:S01]  /*5030*/  FMUL R37, R37, R23 ;  /* 0x0000001725257220 */ /* 0x000fe20000400000 */
[----:B------:R-:W-:Y:S01]  /*5040*/  F2FP.F16.F32.PACK_AB R29, RZ, R29 ;  /* 0x0000001dff1d723e */ /* 0x000fe200000000ff */
[----:B------:R-:W-:Y:S01]  /*5050*/  @P4 STG.E.U16 desc[UR38][R6.64+0x10], R28 ;  /* 0x0000101c06004986 */ /* 0x000fe2000c101526 */
[C---:B------:R-:W-:Y:S01]  /*5060*/  ISETP.GT.AND P3, PT, R3.reuse, 0x8, P0 ;  /* 0x000000080300780c */ /* 0x040fe20000764270 */
[-C--:B------:R-:W-:Y:S01]  /*5070*/  FMUL R38, R38, R23.reuse ;  /* 0x0000001726267220 */ /* 0x080fe20000400000 */
[----:B------:R-:W-:Y:S01]  /*5080*/  ISETP.GT.AND P0, PT, R4, 0x11, PT ;  /* 0x000000110400780c */ /* 0x000fe20003f04270 */
[----:B------:R-:W-:Y:S01]  /*5090*/  @P5 STG.E.U16 desc[UR38][R6.64+0x12], R29 ;  /* 0x0000121d06005986 */ /* 0x000fe2000c101526 */
        /* <DEDUP_REMOVED lines=161> */
[----:B------:R-:W-:Y:S01]  /*5ab0*/  FMUL R87, R87, R23 ;  /* 0x0000001757577220 */ /* 0x000fe20000400000 */
[----:B------:R-:W-:-:S02]  /*5ac0*/  F2FP.F16.F32.PACK_AB R62, RZ, R62 ;  /* 0x0000003eff3e723e */ /* 0x000fc400000000ff */
[C---:B------:R-:W-:Y:S02]  /*5ad0*/  ISETP.GT.AND P5, PT, R3.reuse, RZ, P0 ;  /* 0x000000ff0300720c */ /* 0x040fe400007a4270 */
[----:B------:R-:W-:Y:S01]  /*5ae0*/  F2FP.F16.F32.PACK_AB R63, RZ, R63 ;  /* 0x0000003fff3f723e */ /* 0x000fe200000000ff */
[----:B------:R-:W-:Y:S01]  /*5af0*/  @P2 STG.E.U16 desc[UR38][R8.64+0x90], R62 ;  /* 0x0000903e08002986 */ /* 0x000fe2000c101526 */
[----:B------:R-:W-:Y:S02]  /*5b00*/  F2FP.F16.F32.PACK_AB R64, RZ, R64 ;  /* 0x00000040ff40723e */ /* 0x000fe400000000ff */
[C---:B------:R-:W-:Y:S01]  /*5b10*/  ISETP.GT.AND P2, PT, R3.reuse, 0x8, P1 ;  /* 0x000000080300780c */ /* 0x040fe20000f44270 */
[----:B------:R-:W-:Y:S01]  /*5b20*/  @P3 STG.E.U16 desc[UR38][R8.64+0x92], R63 ;  /* 0x0000923f08003986 */ /* 0x000fe2000c101526 */
[----:B------:R-:W-:Y:S02]  /*5b30*/  ISETP.GT.AND P1, PT, R4, 0x58, PT ;  /* 0x000000580400780c */ /* 0x000fe40003f24270 */
[----:B------:R-:W-:Y:S01]  /*5b40*/  F2FP.F16.F32.PACK_AB R65, RZ, R65 ;  /* 0x00000041ff41723e */ /* 0x000fe200000000ff */
[----:B------:R-:W-:Y:S01]  /*5b50*/  @P4 STG.E.U16 desc[UR38][R6.64+0xa0], R64 ;  /* 0x0000a04006004986 */ /* 0x000fe2000c101526 */
[----:B------:R-:W-:-:S02]  /*5b60*/  ISETP.GT.AND P3, PT, R3, 0x8, P0 ;  /* 0x000000080300780c */ /* 0x000fc40000764270 */
[----:B------:R-:W-:Y:S01]  /*5b70*/  ISETP.GT.AND P0, PT, R4, 0x59, PT ;  /* 0x000000590400780c */ /* 0x000fe20003f04270 */
[----:B------:R-:W-:Y:S01]  /*5b80*/  @P5 STG.E.U16 desc[UR38][R6.64+0xa2], R65 ;  /* 0x0000a24106005986 */ /* 0x000fe2000c101526 */
[C---:B------:R-:W-:Y:S02]  /*5b90*/  ISETP.GT.AND P4, PT, R3.reuse, RZ, P1 ;  /* 0x000000ff0300720c */ /* 0x040fe40000f84270 */
[----:B------:R-:W-:Y:S02]  /*5ba0*/  F2FP.F16.F32.PACK_AB R66, RZ, R66 ;  /* 0x00000042ff42723e */ /* 0x000fe400000000ff */
[----:B------:R-:W-:Y:S02]  /*5bb0*/  ISETP.GT.AND P5, PT, R3, RZ, P0 ;  /* 0x000000ff0300720c */ /* 0x000fe400007a4270 */
[----:B------:R-:W-:Y:S01]  /*5bc0*/  F2FP.F16.F32.PACK_AB R67, RZ, R67 ;  /* 0x00000043ff43723e */ /* 0x000fe200000000ff */
[----:B------:R-:W-:Y:S01]  /*5bd0*/  @P2 STG.E.U16 desc[UR38][R8.64+0xa0], R66 ;  /* 0x0000a04208002986 */ /* 0x000fe2000c101526 */
[----:B------:R-:W-:-:S02]  /*5be0*/  F2FP.F16.F32.PACK_AB R68, RZ, R68 ;  /* 0x00000044ff44723e */ /* 0x000fc400000000ff */
[C---:B------:R-:W-:Y:S01]  /*5bf0*/  ISETP.GT.AND P2, PT, R3.reuse, 0x8, P1 ;  /* 0x000000080300780c */ /* 0x040fe20000f44270 */
[----:B------:R-:W-:Y:S01]  /*5c00*/  @P3 STG.E.U16 desc[UR38][R8.64+0xa2], R67 ;  /* 0x0000a24308003986 */ /* 0x000fe2000c101526 */
[C---:B------:R-:W-:Y:S02]  /*5c10*/  ISETP.GT.AND P1, PT, R4.reuse, 0x60, PT ;  /* 0x000000600400780c */ /* 0x040fe40003f24270 */
[----:B------:R-:W-:Y:S01]  /*5c20*/  F2FP.F16.F32.PACK_AB R69, RZ, R69 ;  /* 0x00000045ff45723e */ /* 0x000fe200000000ff */
[----:B------:R-:W-:Y:S01]  /*5c30*/  @P4 STG.E.U16 desc[UR38][R6.64+0xb0], R68 ;  /* 0x0000b04406004986 */ /* 0x000fe2000c101526 */
[C---:B------:R-:W-:Y:S02]  /*5c40*/  ISETP.GT.AND P3, PT, R3.reuse, 0x8, P0 ;  /* 0x000000080300780c */ /* 0x040fe40000764270 */
[----:B------:R-:W-:Y:S01]  /*5c50*/  ISETP.GT.AND P0, PT, R4, 0x61, PT ;  /* 0x000000610400780c */ /* 0x000fe20003f04270 */
[----:B------:R-:W-:Y:S01]  /*5c60*/  @P5 STG.E.U16 desc[UR38][R6.64+0xb2], R69 ;  /* 0x0000b24506005986 */ /* 0x000fe2000c101526 */
[----:B------:R-:W-:-:S02]  /*5c70*/  ISETP.GT.AND P4, PT, R3, RZ, P1 ;  /* 0x000000ff0300720c */ /* 0x000fc40000f84270 */
[C---:B------:R-:W-:Y:S02]  /*5c80*/  ISETP.GT.AND P5, PT, R3.reuse, RZ, P0 ;  /* 0x000000ff0300720c */ /* 0x040fe400007a4270 */
[----:B------:R-:W-:Y:S02]  /*5c90*/  F2FP.F16.F32.PACK_AB R70, RZ, R70 ;  /* 0x00000046ff46723e */ /* 0x000fe400000000ff */
[----:B------:R-:W-:Y:S02]  /*5ca0*/  F2FP.F16.F32.PACK_AB R71, RZ, R71 ;  /* 0x00000047ff47723e */ /* 0x000fe400000000ff */
[----:B------:R-:W-:Y:S01]  /*5cb0*/  F2FP.F16.F32.PACK_AB R72, RZ, R72 ;  /* 0x00000048ff48723e */ /* 0x000fe200000000ff */
[----:B------:R-:W-:Y:S01]  /*5cc0*/  @P2 STG.E.U16 desc[UR38][R8.64+0xb0], R70 ;  /* 0x0000b04608002986 */ /* 0x000fe2000c101526 */
[----:B------:R-:W-:Y:S02]  /*5cd0*/  F2FP.F16.F32.PACK_AB R73, RZ, R73 ;  /* 0x00000049ff49723e */ /* 0x000fe400000000ff */
[C---:B------:R-:W-:Y:S01]  /*5ce0*/  ISETP.GT.AND P1, PT, R3.reuse, 0x8, P1 ;  /* 0x000000080300780c */ /* 0x040fe20000f24270 */
[----:B------:R-:W-:Y:S01]  /*5cf0*/  @P3 STG.E.U16 desc[UR38][R8.64+0xb2], R71 ;  /* 0x0000b24708003986 */ /* 0x000fe2000c101526 */
[----:B------:R-:W-:-:S02]  /*5d00*/  ISETP.GT.AND P2, PT, R3, 0x8, P0 ;  /* 0x000000080300780c */ /* 0x000fc40000744270 */
[C---:B------:R-:W-:Y:S01]  /*5d10*/  ISETP.GT.AND P0, PT, R4.reuse, 0x69, PT ;  /* 0x000000690400780c */ /* 0x040fe20003f04270 */
[----:B------:R-:W-:Y:S01]  /*5d20*/  @P4 STG.E.U16 desc[UR38][R6.64+0xc0], R72 ;  /* 0x0000c04806004986 */ /* 0x000fe2000c101526 */
[----:B------:R-:W-:Y:S02]  /*5d30*/  ISETP.GT.AND P4, PT, R4, 0x68, PT ;  /* 0x000000680400780c */ /* 0x000fe40003f84270 */
[----:B------:R-:W-:Y:S01]  /*5d40*/  F2FP.F16.F32.PACK_AB R74, RZ, R74 ;  /* 0x0000004aff4a723e */ /* 0x000fe200000000ff */
[----:B------:R-:W-:Y:S01]  /*5d50*/  @P5 STG.E.U16 desc[UR38][R6.64+0xc2], R73 ;  /* 0x0000c24906005986 */ /* 0x000fe2000c101526 */
[C---:B------:R-:W-:Y:S02]  /*5d60*/  ISETP.GT.AND P5, PT, R3.reuse, RZ, P4 ;  /* 0x000000ff0300720c */ /* 0x040fe400027a4270 */
[----:B------:R-:W-:Y:S01]  /*5d70*/  ISETP.GT.AND P3, PT, R3, RZ, P0 ;  /* 0x000000ff0300720c */ /* 0x000fe20000764270 */
[----:B------:R-:W-:Y:S01]  /*5d80*/  @P1 STG.E.U16 desc[UR38][R8.64+0xc0], R74 ;  /* 0x0000c04a08001986 */ /* 0x000fe2000c101526 */
[----:B------:R-:W-:-:S02]  /*5d90*/  F2FP.F16.F32.PACK_AB R75, RZ, R75 ;  /* 0x0000004bff4b723e */ /* 0x000fc400000000ff */
[----:B------:R-:W-:Y:S02]  /*5da0*/  F2FP.F16.F32.PACK_AB R76, RZ, R76 ;  /* 0x0000004cff4c723e */ /* 0x000fe400000000ff */
[C---:B------:R-:W-:Y:S01]  /*5db0*/  ISETP.GT.AND P4, PT, R3.reuse, 0x8, P4 ;  /* 0x000000080300780c */ /* 0x040fe20002784270 */
[----:B------:R-:W-:Y:S01]  /*5dc0*/  @P2 STG.E.U16 desc[UR38][R8.64+0xc2], R75 ;  /* 0x0000c24b08002986 */ /* 0x000fe2000c101526 */
[----:B------:R-:W-:Y:S02]  /*5dd0*/  F2FP.F16.F32.PACK_AB R77, RZ, R77 ;  /* 0x0000004dff4d723e */ /* 0x000fe400000000ff */
[C---:B------:R-:W-:Y:S01]  /*5de0*/  ISETP.GT.AND P2, PT, R4.reuse, 0x71, PT ;  /* 0x000000710400780c */ /* 0x040fe20003f44270 */
[----:B------:R-:W-:Y:S01]  /*5df0*/  @P5 STG.E.U16 desc[UR38][R6.64+0xd0], R76 ;  /* 0x0000d04c06005986 */ /* 0x000fe2000c101526 */
[----:B------:R-:W-:Y:S02]  /*5e00*/  ISETP.GT.AND P5, PT, R3, 0x8, P0 ;  /* 0x000000080300780c */ /* 0x000fe400007a4270 */
[C---:B------:R-:W-:Y:S01]  /*5e10*/  ISETP.GT.AND P1, PT, R4.reuse, 0x78, PT ;  /* 0x000000780400780c */ /* 0x040fe20003f24270 */
[----:B------:R-:W-:Y:S01]  /*5e20*/  @P3 STG.E.U16 desc[UR38][R6.64+0xd2], R77 ;  /* 0x0000d24d06003986 */ /* 0x000fe2000c101526 */
[----:B------:R-:W-:-:S02]  /*5e30*/  ISETP.GT.AND P3, PT, R4, 0x70, PT ;  /* 0x000000700400780c */ /* 0x000fc40003f64270 */
[----:B------:R-:W-:Y:S01]  /*5e40*/  ISETP.GT.AND P0, PT, R4, 0x79, PT ;  /* 0x000000790400780c */ /* 0x000fe20003f04270 */
[----:B------:R-:W-:Y:S01]  /*5e50*/  @P4 IMAD.MOV.U32 R4, RZ, RZ, R8 ;  /* 0x000000ffff044224 */ /* 0x000fe200078e0008 */
[----:B------:R-:W-:Y:S01]  /*5e60*/  F2FP.F16.F32.PACK_AB R78, RZ, R78 ;  /* 0x0000004eff4e723e */ /* 0x000fe200000000ff */
[----:B------:R-:W-:Y:S01]  /*5e70*/  @P4 IMAD.MOV.U32 R5, RZ, RZ, R9 ;  /* 0x000000ffff054224 */ /* 0x000fe200078e0009 */
[----:B------:R-:W-:Y:S02]  /*5e80*/  F2FP.F16.F32.PACK_AB R79, RZ, R79 ;  /* 0x0000004fff4f723e */ /* 0x000fe400000000ff */
[----:B------:R-:W-:Y:S02]  /*5e90*/  F2FP.F16.F32.PACK_AB R80, RZ, R80 ;  /* 0x00000050ff50723e */ /* 0x000fe400000000ff */
[----:B------:R0:W-:Y:S01]  /*5ea0*/  @P4 STG.E.U16 desc[UR38][R4.64+0xd0], R78 ;  /* 0x0000d04e04004986 */ /* 0x0001e2000c101526 */
[----:B------:R-:W-:Y:S02]  /*5eb0*/  ISETP.GT.AND P4, PT, R3, RZ, P2 ;  /* 0x000000ff0300720c */ /* 0x000fe40001784270 */
[----:B------:R-:W-:-:S02]  /*5ec0*/  F2FP.F16.F32.PACK_AB R81, RZ, R81 ;  /* 0x00000051ff51723e */ /* 0x000fc400000000ff */
[----:B------:R-:W-:Y:S02]  /*5ed0*/  ISETP.GT.AND P2, PT, R3, 0x8, P2 ;  /* 0x000000080300780c */ /* 0x000fe40001744270 */
[----:B------:R-:W-:Y:S02]  /*5ee0*/  F2FP.F16.F32.PACK_AB R82, RZ, R82 ;  /* 0x00000052ff52723e */ /* 0x000fe400000000ff */
[----:B------:R-:W-:Y:S02]  /*5ef0*/  F2FP.F16.F32.PACK_AB R83, RZ, R83 ;  /* 0x00000053ff53723e */ /* 0x000fe400000000ff */
[----:B------:R-:W-:Y:S01]  /*5f00*/  F2FP.F16.F32.PACK_AB R84, RZ, R84 ;  /* 0x00000054ff54723e */ /* 0x000fe200000000ff */
[----:B0-----:R-:W-:Y:S01]  /*5f10*/  @P5 IMAD.MOV.U32 R4, RZ, RZ, R8 ;  /* 0x000000ffff045224 */ /* 0x001fe200078e0008 */
[----:B------:R-:W-:Y:S01]  /*5f20*/  F2FP.F16.F32.PACK_AB R85, RZ, R85 ;  /* 0x00000055ff55723e */ /* 0x000fe200000000ff */
[----:B------:R-:W-:Y:S01]  /*5f30*/  @P5 IMAD.MOV.U32 R5, RZ, RZ, R9 ;  /* 0x000000ffff055224 */ /* 0x000fe200078e0009 */
[----:B------:R-:W-:-:S02]  /*5f40*/  F2FP.F16.F32.PACK_AB R86, RZ, R86 ;  /* 0x00000056ff56723e */ /* 0x000fc400000000ff */
[----:B------:R-:W-:Y:S02]  /*5f50*/  F2FP.F16.F32.PACK_AB R87, RZ, R87 ;  /* 0x00000057ff57723e */ /* 0x000fe400000000ff */
[----:B------:R0:W-:Y:S01]  /*5f60*/  @P5 STG.E.U16 desc[UR38][R4.64+0xd2], R79 ;  /* 0x0000d24f04005986 */ /* 0x0001e2000c101526 */
[C---:B------:R-:W-:Y:S02]  /*5f70*/  ISETP.GT.AND P5, PT, R3.reuse, RZ, P3 ;  /* 0x000000ff0300720c */ /* 0x040fe40001fa4270 */
[----:B------:R-:W-:-:S11]  /*5f80*/  ISETP.GT.AND P3, PT, R3, 0x8, P3 ;  /* 0x000000080300780c */ /* 0x000fd60001f64270 */
[----:B0-----:R-:W-:Y:S02]  /*5f90*/  @P5 IMAD.MOV.U32 R4, RZ, RZ, R6 ;  /* 0x000000ffff045224 */ /* 0x001fe400078e0006 */
[----:B------:R-:W-:-:S05]  /*5fa0*/  @P5 IMAD.MOV.U32 R5, RZ, RZ, R7 ;  /* 0x000000ffff055224 */ /* 0x000fca00078e0007 */
[----:B------:R0:W-:Y:S01]  /*5fb0*/  @P5 STG.E.U16 desc[UR38][R4.64+0xe0], R80 ;  /* 0x0000e05004005986 */ /* 0x0001e2000c101526 */
[C---:B------:R-:W-:Y:S02]  /*5fc0*/  ISETP.GT.AND P5, PT, R3.reuse, RZ, P0 ;  /* 0x000000ff0300720c */ /* 0x040fe400007a4270 */
[----:B------:R-:W-:Y:S01]  /*5fd0*/  ISETP.GT.AND P0, PT, R3, 0x8, P0 ;  /* 0x000000080300780c */ /* 0x000fe20000704270 */
[----:B0-----:R-:W-:Y:S02]  /*5fe0*/  @P4 IMAD.MOV.U32 R4, RZ, RZ, R6 ;  /* 0x000000ffff044224 */ /* 0x001fe400078e0006 */
[----:B------:R-:W-:-:S05]  /*5ff0*/  @P4 IMAD.MOV.U32 R5, RZ, RZ, R7 ;  /* 0x000000ffff054224 */ /* 0x000fca00078e0007 */
[----:B------:R0:W-:Y:S01]  /*6000*/  @P4 STG.E.U16 desc[UR38][R4.64+0xe2], R81 ;  /* 0x0000e25104004986 */ /* 0x0001e2000c101526 */
[C---:B------:R-:W-:Y:S02]  /*6010*/  ISETP.GT.AND P4, PT, R3.reuse, RZ, P1 ;  /* 0x000000ff0300720c */ /* 0x040fe40000f84270 */
[----:B------:R-:W-:Y:S01]  /*6020*/  ISETP.GT.AND P1, PT, R3, 0x8, P1 ;  /* 0x000000080300780c */ /* 0x000fe20000f24270 */
[----:B0-----:R-:W-:Y:S02]  /*6030*/  @P3 IMAD.MOV.U32 R4, RZ, RZ, R8 ;  /* 0x000000ffff043224 */ /* 0x001fe400078e0008 */
[----:B------:R-:W-:-:S05]  /*6040*/  @P3 IMAD.MOV.U32 R5, RZ, RZ, R9 ;  /* 0x000000ffff053224 */ /* 0x000fca00078e0009 */
[----:B------:R0:W-:Y:S02]  /*6050*/  @P3 STG.E.U16 desc[UR38][R4.64+0xe0], R82 ;  /* 0x0000e05204003986 */ /* 0x0001e4000c101526 */
[----:B0-----:R-:W-:Y:S02]  /*6060*/  @P2 IMAD.MOV.U32 R4, RZ, RZ, R8 ;  /* 0x000000ffff042224 */ /* 0x001fe400078e0008 */
[----:B------:R-:W-:-:S05]  /*6070*/  @P2 IMAD.MOV.U32 R5, RZ, RZ, R9 ;  /* 0x000000ffff052224 */ /* 0x000fca00078e0009 */
[----:B------:R0:W-:Y:S02]  /*6080*/  @P2 STG.E.U16 desc[UR38][R4.64+0xe2], R83 ;  /* 0x0000e25304002986 */ /* 0x0001e4000c101526 */
[----:B0-----:R-:W-:Y:S02]  /*6090*/  @P4 IMAD.MOV.U32 R4, RZ, RZ, R6 ;  /* 0x000000ffff044224 */ /* 0x001fe400078e0006 */
[----:B------:R-:W-:-:S05]  /*60a0*/  @P4 IMAD.MOV.U32 R5, RZ, RZ, R7 ;  /* 0x000000ffff054224 */ /* 0x000fca00078e0007 */
[----:B------:R0:W-:Y:S04]  /*60b0*/  @P4 STG.E.U16 desc[UR38][R4.64+0xf0], R84 ;  /* 0x0000f05404004986 */ /* 0x0001e8000c101526 */
[----:B------:R1:W-:Y:S01]  /*60c0*/  @P5 STG.E.U16 desc[UR38][R6.64+0xf2], R85 ;  /* 0x0000f25506005986 */ /* 0x0003e2000c101526 */
[----:B0-----:R-:W-:Y:S02]  /*60d0*/  @P1 IMAD.MOV.U32 R4, RZ, RZ, R8 ;  /* 0x000000ffff041224 */ /* 0x001fe400078e0008 */
[----:B------:R-:W-:-:S05]  /*60e0*/  @P1 IMAD.MOV.U32 R5, RZ, RZ, R9 ;  /* 0x000000ffff051224 */ /* 0x000fca00078e0009 */
[----:B------:R1:W-:Y:S04]  /*60f0*/  @P1 STG.E.U16 desc[UR38][R4.64+0xf0], R86 ;  /* 0x0000f05604001986 */ /* 0x0003e8000c101526 */
[----:B------:R1:W-:Y:S02]  /*6100*/  @P0 STG.E.U16 desc[UR38][R8.64+0xf2], R87 ;  /* 0x0000f25708000986 */ /* 0x0003e4000c101526 */
.L_x_158:
[----:B------:R-:W-:Y:S05]  /*6110*/  BSYNC B0 ;  /* 0x0000000000007941 */ /* 0x000fea0003800000 */
.L_x_32:
[----:B------:R-:W-:Y:S01]  /*6120*/  IADD3 R16, P0, R16, UR36, RZ ;  /* 0x0000002410107c10 */ /* 0x000fe2000ff1e0ff */
[----:B------:R-:W-:Y:S01]  /*6130*/  ULDC.64 UR4, c[0x0][0x650] ;  /* 0x0001940000047ab9 */ /* 0x000fe20000000a00 */
[----:B------:R-:W-:Y:S01]  /*6140*/  PRMT R3, RZ, 0x7610, R3 ;  /* 0x00007610ff037816 */ /* 0x000fe20000000003 */
[----:B------:R-:W-:Y:S01]  /*6150*/  IMAD.MOV.U32 R100, RZ, RZ, -0x1 ;  /* 0xffffffffff647424 */ /* 0x000fe200078e00ff */
[----:B------:R-:W-:Y:S01]  /*6160*/  IADD3.X R17, R17, UR42, RZ, P0, !PT ;  /* 0x0000002a11117c10 */ /* 0x000fe200087fe4ff */
[----:B------:R-:W-:Y:S01]  /*6170*/  IMAD.MOV.U32 R101, RZ, RZ, -0x1 ;  /* 0xffffffffff657424 */ /* 0x000fe200078e00ff */
[----:B------:R-:W-:-:S04]  /*6180*/  ISETP.GE.U32.AND P0, PT, R16, UR4, PT ;  /* 0x0000000410007c0c */ /* 0x000fc8000bf06070 */
[----:B------:R-:W-:-:S13]  /*6190*/  ISETP.GE.U32.AND.EX P0, PT, R17, UR5, PT, P0 ;  /* 0x0000000511007c0c */ /* 0x000fda000bf06100 */
[----:B------:R-:W-:Y:S05]  /*61a0*/  @P0 BRA `(.L_x_159) ;  /* 0x00000004004c0947 */ /* 0x000fea0003800000 */
[----:B------:R-:W0:Y:S01]  /*61b0*/  LDC.64 R10, c[0x0][0x628] ;  /* 0x00018a00ff0a7b82 */ /* 0x000e220000000a00 */
[----:B---3--:R-:W3:Y:S01]  /*61c0*/  S2R R12, SR_CTAID.X ;  /* 0x00000000000c7919 */ /* 0x008ee20000002500 */
[----:B-12-4-:R-:W-:Y:S02]  /*61d0*/  IMAD.MOV.U32 R8, RZ, RZ, R16 ;  /* 0x000000ffff087224 */ /* 0x016fe400078e0010 */
[----:B------:R-:W-:Y:S01]  /*61e0*/  IMAD.MOV.U32 R9, RZ, RZ, R17 ;  /* 0x000000ffff097224 */ /* 0x000fe200078e0011 */
[----:B------:R-:W1:Y:S03]  /*61f0*/  S2R R20, SR_CTAID.Y ;  /* 0x0000000000147919 */ /* 0x000e660000002600 */
[----:B------:R-:W2:Y:S08]  /*6200*/  LDC R0, c[0x0][0x630] ;  /* 0x00018c00ff007b82 */ /* 0x000eb00000000800 */
[----:B------:R-:W4:Y:S01]  /*6210*/  LDC.64 R14, c[0x0][0x620] ;  /* 0x00018800ff0e7b82 */ /* 0x000f220000000a00 */
[----:B0-----:R-:W-:-:S04]  /*6220*/  ISETP.NE.U32.AND P0, PT, R10, RZ, PT ;  /* 0x000000ff0a00720c */ /* 0x001fc80003f05070 */
[----:B------:R-:W-:-:S13]  /*6230*/  ISETP.NE.AND.EX P0, PT, R11, RZ, PT, P0 ;  /* 0x000000ff0b00720c */ /* 0x000fda0003f05300 */
[----:B-1234-:R-:W-:Y:S05]  /*6240*/  @!P0 BRA `(.L_x_160) ;  /* 0x0000000000288947 */ /* 0x01efea0003800000 */
        /* <DEDUP_REMOVED lines=10> */
.L_x_160:
[-CC-:B------:R-:W-:Y:S01]  /*62f0*/  SHF.R.U64 R101, R8, R0.reuse, R9.reuse ;  /* 0x0000000008657219 */ /* 0x180fe20000001209 */
[----:B------:R-:W0:Y:S01]  /*6300*/  LDC.64 R26, c[0x0][0x640] ;  /* 0x00019000ff1a7b82 */ /* 0x000e220000000a00 */
[----:B------:R-:W-:Y:S01]  /*6310*/  SHF.R.U32.HI R0, RZ, R0, R9 ;  /* 0x00000000ff007219 */ /* 0x000fe20000011609 */
[----:B------:R-:W-:Y:S01]  /*6320*/  ULDC UR4, c[0x0][0x150] ;  /* 0x0000540000047ab9 */ /* 0x000fe20000000800 */
[----:B------:R-:W-:Y:S02]  /*6330*/  IADD3 R3, P0, RZ, -R101, RZ ;  /* 0x80000065ff037210 */ /* 0x000fe40007f1e0ff */
[----:B------:R-:W-:-:S03]  /*6340*/  I2FP.F32.U32 R7, R12 ;  /* 0x0000000c00077245 */ /* 0x000fc60000201000 */
[----:B------:R-:W1:Y:S01]  /*6350*/  LDC R6, c[0x0][0x618] ;  /* 0x00018600ff067b82 */ /* 0x000e620000000800 */
[----:B------:R-:W-:Y:S02]  /*6360*/  IMAD.X R5, RZ, RZ, ~R0, P0 ;  /* 0x000000ffff057224 */ /* 0x000fe400000e0e00 */
[----:B------:R-:W-:Y:S01]  /*6370*/  FMUL R7, R7, UR4 ;  /* 0x0000000407077c20 */ /* 0x000fe20008400000 */
[----:B------:R-:W-:Y:S01]  /*6380*/  ULDC UR4, c[0x0][0x154] ;  /* 0x0000550000047ab9 */ /* 0x000fe20000000800 */
[-C--:B------:R-:W-:Y:S02]  /*6390*/  IMAD R0, R5, R14.reuse, RZ ;  /* 0x0000000e05007224 */ /* 0x080fe400078e02ff */
[C---:B------:R-:W-:Y:S01]  /*63a0*/  IMAD.WIDE.U32 R4, R3.reuse, R14, R16 ;  /* 0x0000000e03047225 */ /* 0x040fe200078e0010 */
[----:B------:R-:W2:Y:S01]  /*63b0*/  LDC R8, c[0x0][0x608] ;  /* 0x00018200ff087b82 */ /* 0x000ea20000000800 */
[----:B------:R-:W3:Y:S02]  /*63c0*/  F2I.U32.TRUNC.NTZ R7, R7 ;  /* 0x0000000700077305 */ /* 0x000ee4000020f000 */
[----:B------:R-:W-:Y:S01]  /*63d0*/  IMAD R3, R3, R15, R0 ;  /* 0x0000000f03037224 */ /* 0x000fe200078e0200 */
[----:B------:R-:W-:-:S03]  /*63e0*/  I2FP.F32.U32 R0, R20 ;  /* 0x0000001400007245 */ /* 0x000fc60000201000 */
[----:B------:R-:W-:Y:S01]  /*63f0*/  IMAD.IADD R3, R5, 0x1, R3 ;  /* 0x0000000105037824 */ /* 0x000fe200078e0203 */
[----:B------:R-:W4:Y:S01]  /*6400*/  LDC R11, c[0x0][0x658] ;  /* 0x00019600ff0b7b82 */ /* 0x000f220000000800 */
[----:B0-----:R-:W-:-:S04]  /*6410*/  ISETP.NE.U32.AND P0, PT, R26, RZ, PT ;  /* 0x000000ff1a00720c */ /* 0x001fc80003f05070 */
[----:B------:R-:W-:-:S03]  /*6420*/  ISETP.NE.AND.EX P0, PT, R27, RZ, PT, P0 ;  /* 0x000000ff1b00720c */ /* 0x000fc60003f05300 */
[----:B------:R-:W0:Y:S01]  /*6430*/  LDC R9, c[0x0][0x144] ;  /* 0x00005100ff097b82 */ /* 0x000e220000000800 */
[-C--:B-1----:R-:W-:Y:S01]  /*6440*/  SHF.R.U64 R10, R4, R6.reuse, R3 ;  /* 0x00000006040a7219 */ /* 0x082fe20000001203 */
[----:B---3--:R-:W-:Y:S01]  /*6450*/  IMAD.MOV R7, RZ, RZ, -R7 ;  /* 0x000000ffff077224 */ /* 0x008fe200078e0a07 */
[----:B------:R-:W-:Y:S01]  /*6460*/  SHF.R.U32.HI R3, RZ, R6, R3 ;  /* 0x00000006ff037219 */ /* 0x000fe20000011603 */
[----:B------:R-:W-:-:S04]  /*6470*/  FMUL R6, R0, UR4 ;  /* 0x0000000400067c20 */ /* 0x000fc80008400000 */
[----:B------:R-:W1:Y:S01]  /*6480*/  LDC R21, c[0x0][0x148] ;  /* 0x00005200ff157b82 */ /* 0x000e620000000800 */
[----:B------:R3:W0:Y:S01]  /*6490*/  F2I.U32.TRUNC.NTZ R14, R6 ;  /* 0x00000006000e7305 */ /* 0x000622000020f000 */
[-CC-:B--2---:R-:W-:Y:S02]  /*64a0*/  SHF.R.U64 R13, R10, R8.reuse, R3.reuse ;  /* 0x000000080a0d7219 */ /* 0x184fe40000001203 */
[----:B------:R-:W-:-:S04]  /*64b0*/  SHF.R.U32.HI R0, RZ, R8, R3 ;  /* 0x00000008ff007219 */ /* 0x000fc80000011603 */
[----:B-----5:R-:W2:Y:S01]  /*64c0*/  LDC R24, c[0x0][0x648] ;  /* 0x00019200ff187b82 */ /* 0x020ea20000000800 */
[-CC-:B----4-:R-:W-:Y:S02]  /*64d0*/  SHF.R.U64 R15, R13, R11.reuse, R0.reuse ;  /* 0x0000000b0d0f7219 */ /* 0x190fe40000001200 */
[----:B------:R-:W-:-:S03]  /*64e0*/  SHF.R.U32.HI R5, RZ, R11, R0 ;  /* 0x0000000bff057219 */ /* 0x000fc60000011600 */
[----:B------:R-:W-:Y:S02]  /*64f0*/  IMAD.MOV.U32 R4, RZ, RZ, R15 ;  /* 0x000000ffff047224 */ /* 0x000fe400078e000f */
[----:B------:R-:W4:Y:S01]  /*6500*/  LDC R28, c[0x0][0x638] ;  /* 0x00018e00ff1c7b82 */ /* 0x000f220000000800 */
[----:B0-----:R-:W-:-:S07]  /*6510*/  IMAD R25, R9, R7, R12 ;  /* 0x0000000709197224 */ /* 0x001fce00078e020c */
[----:B------:R-:W0:Y:S08]  /*6520*/  LDC R29, c[0x0][0x610] ;  /* 0x00018400ff1d7b82 */ /* 0x000e300000000800 */
[----:B------:R-:W0:Y:S01]  /*6530*/  LDC R30, c[0x0][0x600] ;  /* 0x00018000ff1e7b82 */ /* 0x000e220000000800 */
[----:B-123--:R-:W-:Y:S05]  /*6540*/  @!P0 BRA `(.L_x_161) ;  /* 0x0000000000288947 */ /* 0x00efea0003800000 */
[----:B------:R-:W1:Y:S02]  /*6550*/  LDC R0, c[0x0][0x64c] ;  /* 0x00019300ff007b82 */ /* 0x000e640000000800 */
[----:B-1----:R-:W-:-:S05]  /*6560*/  IADD3 R3, P0, R15, R0, RZ ;  /* 0x000000000f037210 */ /* 0x002fca0007f1e0ff */
        /* <DEDUP_REMOVED lines=8> */
.L_x_161:
[----:B------:R-:W-:Y:S01]  /*65f0*/  ISETP.NE.AND P0, PT, R2, 0x1, PT ;  /* 0x000000010200780c */ /* 0x000fe20003f05270 */
[----:B------:R-:W-:Y:S01]  /*6600*/  IMAD.MOV R14, RZ, RZ, -R14 ;  /* 0x000000ffff0e7224 */ /* 0x000fe200078e0a0e */
[----:B------:R-:W-:Y:S02]  /*6610*/  SHF.R.U64 R3, R4, R24, R5 ;  /* 0x0000001804037219 */ /* 0x000fe40000001205 */
[----:B------:R-:W-:Y:S02]  /*6620*/  LOP3.LUT R0, R13, R98, RZ, 0xc0, !PT ;  /* 0x000000620d007212 */ /* 0x000fe400078ec0ff */
[----:B------:R-:W-:Y:S01]  /*6630*/  LOP3.LUT R10, R10, R97, RZ, 0xc0, !PT ;  /* 0x000000610a0a7212 */ /* 0x000fe200078ec0ff */
[----:B------:R-:W-:Y:S02]  /*6640*/  IMAD.MOV R4, RZ, RZ, -R3 ;  /* 0x000000ffff047224 */ /* 0x000fe400078e0a03 */
[----:B------:R-:W-:Y:S02]  /*6650*/  IMAD R0, R93, R3, R0 ;  /* 0x000000035d007224 */ /* 0x000fe400078e0200 */
[----:B----4-:R-:W-:-:S02]  /*6660*/  IMAD R3, R4, R28, R15 ;  /* 0x0000001c04037224 */ /* 0x010fc400078e020f */
[----:B------:R-:W-:Y:S02]  /*6670*/  @P0 IMAD R25, R21, R14, R20 ;  /* 0x0000000e15190224 */ /* 0x000fe400078e0214 */
[----:B0-----:R-:W-:Y:S02]  /*6680*/  IMAD R5, R3, R30, R10 ;  /* 0x0000001e03057224 */ /* 0x001fe400078e020a */
[----:B------:R-:W-:Y:S02]  /*6690*/  IMAD R0, R0, R29, R25 ;  /* 0x0000001d00007224 */ /* 0x000fe400078e0219 */
[----:B------:R-:W-:-:S03]  /*66a0*/  IMAD.MOV.U32 R4, RZ, RZ, 0x1 ;  /* 0x00000001ff047424 */ /* 0x000fc600078e00ff */
[----:B------:R-:W-:Y:S02]  /*66b0*/  SEL R100, R5, R0, !P0 ;  /* 0x0000000005647207 */ /* 0x000fe40004000000 */
[----:B------:R-:W-:Y:S02]  /*66c0*/  PRMT R3, R4, 0x7610, R3 ;  /* 0x0000761004037816 */ /* 0x000fe40000000003 */
[----:B------:R-:W-:-:S07]  /*66d0*/  SEL R0, R0, R5, !P0 ;  /* 0x0000000500007207 */ /* 0x000fce0004000000 */
.L_x_159:
[----:B------:R-:W-:Y:S01]  /*66e0*/  UIADD3 UR41, UR43, UR41, URZ ;  /* 0x000000292b297290 */ /* 0x000fe2000fffe03f */
[----:B------:R-:W-:Y:S01]  /*66f0*/  LOP3.LUT P0, RZ, R3, 0xff, RZ, 0xc0, !PT ;  /* 0x000000ff03ff7812 */ /* 0x000fe2000780c0ff */
[----:B------:R-:W-:Y:S02]  /*6700*/  IMAD.MOV.U32 R103, RZ, RZ, R0 ;  /* 0x000000ffff677224 */ /* 0x000fe400078e0000 */
[----:B------:R-:W-:Y:S02]  /*6710*/  USHF.R.U32.HI UR4, URZ, 0x1, UR41 ;  /* 0x000000013f047899 */ /* 0x000fe40008011629 */
[----:B------:R-:W-:Y:S02]  /*6720*/  UISETP.GT.U32.AND UP1, UPT, UR41, 0x1, UPT ;  /* 0x000000012900788c */ /* 0x000fe4000bf24070 */
[----:B------:R-:W-:Y:S02]  /*6730*/  ULOP3.LUT UR4, UR4, 0x1, URZ, 0xc0, !UPT ;  /* 0x0000000104047892 */ /* 0x000fe4000f8ec03f */
[----:B------:R-:W-:-:S02]  /*6740*/  UISETP.LT.U32.AND UP1, UPT, UR43, 0x2, UP1 ;  /* 0x000000022b00788c */ /* 0x000fc40008f21070 */
[----:B------:R-:W-:Y:S02]  /*6750*/  UISETP.NE.U32.AND UP0, UPT, UR4, 0x1, UPT ;  /* 0x000000010400788c */ /* 0x000fe4000bf05070 */
[----:B------:R-:W-:Y:S02]  /*6760*/  USEL UR5, URZ, 0x1, !UP1 ;  /* 0x000000013f057887 */ /* 0x000fe4000c800000 */
[----:B------:R-:W-:Y:S02]  /*6770*/  UISETP.GT.U32.AND UP0, UPT, UR43, 0x1, !UP0 ;  /* 0x000000012b00788c */ /* 0x000fe4000c704070 */
[----:B------:R-:W-:Y:S02]  /*6780*/  ULOP3.LUT UR41, UR41, 0x1, URZ, 0xc0, !UPT ;  /* 0x0000000129297892 */ /* 0x000fe4000f8ec03f */
[----:B------:R-:W-:-:S04]  /*6790*/  USEL UR4, URZ, 0x1, !UP0 ;  /* 0x000000013f047887 */ /* 0x000fc8000c000000 */
[----:B------:R-:W-:Y:S01]  /*67a0*/  ULOP3.LUT UR40, UR4, UR40, UR5, 0x96, !UPT ;  /* 0x0000002804287292 */ /* 0x000fe2000f8e9605 */
[----:B------:R-:W-:Y:S11]  /*67b0*/  @P0 BRA `(.L_x_162) ;  /* 0xffffffac00200947 */ /* 0x000ff6000383ffff */
[----:B------:R-:W-:Y:S05]  /*67c0*/  EXIT ;  /* 0x000000000000794d */ /* 0x000fea0003800000 */
.L_x_7:
        /* <DEDUP_REMOVED lines=26> */
.L_x_164:
[----:B------:R-:W0:Y:S01]  /*6970*/  LDC.64 R28, c[0x0][0x640] ;  /* 0x00019000ff1c7b82 */ /* 0x000e220000000a00 */
[-CC-:B------:R-:W-:Y:S01]  /*6980*/  SHF.R.U64 R21, R14, R6.reuse, R15.reuse ;  /* 0x000000060e157219 */ /* 0x180fe2000000120f */
[----:B------:R-:W-:Y:S01]  /*6990*/  IMAD.MOV.U32 R30, RZ, RZ, 0x1 ;  /* 0x00000001ff1e7424 */ /* 0x000fe200078e00ff */
[----:B------:R-:W-:Y:S02]  /*69a0*/  SHF.R.U32.HI R6, RZ, R6, R15 ;  /* 0x00000006ff067219 */ /* 0x000fe4000001160f */
[----:B------:R-:W-:-:S03]  /*69b0*/  IADD3 R13, P0, RZ, -R21, RZ ;  /* 0x80000015ff0d7210 */ /* 0x000fc60007f1e0ff */
[----:B------:R-:W1:Y:S02]  /*69c0*/  LDC R12, c[0x0][0x618] ;  /* 0x00018600ff0c7b82 */ /* 0x000e640000000800 */
[----:B------:R-:W-:-:S04]  /*69d0*/  IMAD.X R9, RZ, RZ, ~R6, P0 ;  /* 0x000000ffff097224 */ /* 0x000fc800000e0e06 */
[-C--:B------:R-:W-:Y:S02]  /*69e0*/  IMAD R6, R9, R24.reuse, RZ ;  /* 0x0000001809067224 */ /* 0x080fe400078e02ff */
[----:B------:R-:W2:Y:S01]  /*69f0*/  LDC R14, c[0x0][0x608] ;  /* 0x00018200ff0e7b82 */ /* 0x000ea20000000800 */
[----:B------:R-:W-:-:S04]  /*6a00*/  IMAD.WIDE.U32 R8, R13, R24, R16 ;  /* 0x000000180d087225 */ /* 0x000fc800078e0010 */
[----:B------:R-:W-:-:S03]  /*6a10*/  IMAD R13, R13, R25, R6 ;  /* 0x000000190d0d7224 */ /* 0x000fc600078e0206 */
[----:B------:R-:W3:Y:S01]  /*6a20*/  LDC R27, c[0x0][0x658] ;  /* 0x00019600ff1b7b82 */ /* 0x000ee20000000800 */
[----:B------:R-:W-:Y:S01]  /*6a30*/  IMAD.IADD R9, R9, 0x1, R13 ;  /* 0x0000000109097824 */ /* 0x000fe200078e020d */
[----:B0-----:R-:W-:-:S04]  /*6a40*/  ISETP.NE.U32.AND P0, PT, R28, RZ, PT ;  /* 0x000000ff1c00720c */ /* 0x001fc80003f05070 */
[----:B------:R-:W-:Y:S02]  /*6a50*/  ISETP.NE.AND.EX P0, PT, R29, RZ, PT, P0 ;  /* 0x000000ff1d00720c */ /* 0x000fe40003f05300 */
[----:B------:R-:W0:Y:S01]  /*6a60*/  LDC R22, c[0x0][0x600] ;  /* 0x00018000ff167b82 */ /* 0x000e220000000800 */
[-CC-:B-1----:R-:W-:Y:S01]  /*6a70*/  SHF.R.U64 R10, R8, R12.reuse, R9.reuse ;  /* 0x0000000c080a7219 */ /* 0x182fe20000001209 */
[----:B------:R-:W-:Y:S01]  /*6a80*/  IMAD.MOV.U32 R8, RZ, RZ, -0x1 ;  /* 0xffffffffff087424 */ /* 0x000fe200078e00ff */
[----:B------:R-:W-:-:S05]  /*6a90*/  SHF.R.U32.HI R9, RZ, R12, R9 ;  /* 0x0000000cff097219 */ /* 0x000fca0000011609 */
[----:B------:R-:W1:Y:S01]  /*6aa0*/  LDC R24, c[0x0][0x648] ;  /* 0x00019200ff187b82 */ /* 0x000e620000000800 */
[-CC-:B--2---:R-:W-:Y:S02]  /*6ab0*/  SHF.R.U64 R23, R10, R14.reuse, R9.reuse ;  /* 0x0000000e0a177219 */ /* 0x184fe40000001209 */
[----:B------:R-:W-:-:S05]  /*6ac0*/  SHF.R.U32.HI R6, RZ, R14, R9 ;  /* 0x0000000eff067219 */ /* 0x000fca0000011609 */
[----:B------:R-:W2:Y:S01]  /*6ad0*/  LDC R26, c[0x0][0x638] ;  /* 0x00018e00ff1a7b82 */ /* 0x000ea20000000800 */
[-C--:B---3--:R-:W-:Y:S02]  /*6ae0*/  SHF.L.U32 R8, R8, R27.reuse, RZ ;  /* 0x0000001b08087219 */ /* 0x088fe400000006ff */
[-CC-:B------:R-:W-:Y:S02]  /*6af0*/  SHF.R.U64 R25, R23, R27.reuse, R6.reuse ;  /* 0x0000001b17197219 */ /* 0x180fe40000001206 */
[----:B------:R-:W-:Y:S02]  /*6b00*/  LOP3.LUT R32, RZ, R8, RZ, 0x33, !PT ;  /* 0x00000008ff207212 */ /* 0x000fe400078e33ff */
[----:B------:R-:W-:Y:S01]  /*6b10*/  SHF.R.U32.HI R9, RZ, R27, R6 ;  /* 0x0000001bff097219 */ /* 0x000fe20000011606 */
[----:B------:R-:W3:Y:S01]  /*6b20*/  LDC R31, c[0x0][0x610] ;  /* 0x00018400ff1f7b82 */ /* 0x000ee20000000800 */
[----:B------:R-:W-:Y:S01]  /*6b30*/  IMAD.MOV.U32 R8, RZ, RZ, R25 ;  /* 0x000000ffff087224 */ /* 0x000fe200078e0019 */
[----:B------:R-:W-:Y:S06]  /*6b40*/  @!P0 BRA `(.L_x_165) ;  /* 0x0000000000288947 */ /* 0x000fec0003800000 */
        /* <DEDUP_REMOVED lines=10> */
.L_x_165:
[----:B------:R-:W-:Y:S02]  /*6bf0*/  ISETP.NE.AND P0, PT, R2, 0x1, PT ;  /* 0x000000010200780c */ /* 0x000fe40003f05270 */
[----:B-1----:R-:W-:Y:S01]  /*6c00*/  SHF.R.U64 R6, R8, R24, R9 ;  /* 0x0000001808067219 */ /* 0x002fe20000001209 */
[----:B0-----:R-:W-:Y:S01]  /*6c10*/  VIADD R9, R22, 0xffffffff ;  /* 0xffffffff16097836 */ /* 0x001fe20000000000 */
[----:B------:R-:W-:Y:S02]  /*6c20*/  SHF.L.U32 R30, R30, R27, RZ ;  /* 0x0000001b1e1e7219 */ /* 0x000fe400000006ff */
[----:B------:R-:W-:Y:S01]  /*6c30*/  LOP3.LUT R5, R23, R32, RZ, 0xc0, !PT ;  /* 0x0000002017057212 */ /* 0x000fe200078ec0ff */
[----:B------:R-:W-:-:S04]  /*6c40*/  IMAD.MOV R8, RZ, RZ, -R6 ;  /* 0x000000ffff087224 */ /* 0x000fc800078e0a06 */
[----:B------:R-:W-:Y:S01]  /*6c50*/  IMAD R6, R30, R6, R5 ;  /* 0x000000061e067224 */ /* 0x000fe200078e0205 */
[----:B------:R-:W-:Y:S01]  /*6c60*/  LOP3.LUT R5, R10, R9, RZ, 0xc0, !PT ;  /* 0x000000090a057212 */ /* 0x000fe200078ec0ff */
[----:B------:R-:W-:Y:S02]  /*6c70*/  @P0 IMAD R3, R7, R20, R4 ;  /* 0x0000001407030224 */ /* 0x000fe400078e0204 */
[----:B--2---:R-:W-:Y:S02]  /*6c80*/  IMAD R4, R8, R26, R25 ;  /* 0x0000001a08047224 */ /* 0x004fe400078e0219 */
[----:B---3--:R-:W-:Y:S02]  /*6c90*/  IMAD R3, R6, R31, R3 ;  /* 0x0000001f06037224 */ /* 0x008fe400078e0203 */
[----:B------:R-:W-:Y:S02]  /*6ca0*/  IMAD R4, R4, R22, R5 ;  /* 0x0000001604047224 */ /* 0x000fe400078e0205 */
[----:B------:R-:W-:-:S02]  /*6cb0*/  IMAD.MOV.U32 R8, RZ, RZ, 0x1 ;  /* 0x00000001ff087424 */ /* 0x000fc400078e00ff */
[----:B------:R-:W-:Y:S01]  /*6cc0*/  IMAD.MOV.U32 R6, RZ, RZ, R21 ;  /* 0x000000ffff067224 */ /* 0x000fe200078e0015 */
[----:B------:R-:W-:Y:S02]  /*6cd0*/  SEL R13, R4, R3, !P0 ;  /* 0x00000003040d7207 */ /* 0x000fe40004000000 */
[----:B------:R-:W-:-:S07]  /*6ce0*/  SEL R19, R3, R4, !P0 ;  /* 0x0000000403137207 */ /* 0x000fce0004000000 */
.L_x_163:
[----:B------:R-:W-:-:S08]  /*6cf0*/  NOP ;  /* 0x0000000000007918 */ /* 0x000fd00000000000 */
[----:B------:R-:W0:-:S00]  /*6d00*/  USETMAXREG.DEALLOC.CTAPOOL 0x28 ;  /* 0x00000028000079c8 */ /* 0x000e0000080e0500 */
[----:B0-----:R-:W-:-:S13]  /*6d10*/  ISETP.NE.AND P0, PT, R0, RZ, PT ;  /* 0x000000ff0000720c */ /* 0x001fda0003f05270 */
[----:B------:R-:W-:Y:S05]  /*6d20*/  @P0 EXIT ;  /* 0x000000000000094d */ /* 0x000fea0003800000 */
[----:B------:R-:W-:Y:S01]  /*6d30*/  LOP3.LUT P0, RZ, R8, 0xff, RZ, 0xc0, !PT ;  /* 0x000000ff08ff7812 */ /* 0x000fe2000780c0ff */
[----:B------:R-:W-:Y:S02]  /*6d40*/  IMAD.MOV.U32 R10, RZ, RZ, 0x1 ;  /* 0x00000001ff0a7424 */ /* 0x000fe400078e00ff */
[----:B------:R-:W-:-:S10]  /*6d50*/  IMAD.MOV.U32 R9, RZ, RZ, RZ ;  /* 0x000000ffff097224 */ /* 0x000fd400078e00ff */
[----:B------:R-:W-:Y:S05]  /*6d60*/  @!P0 BRA `(.L_x_166) ;  /* 0x0000000c00908947 */ /* 0x000fea0003800000 */
[----:B------:R-:W0:Y:S01]  /*6d70*/  LDC R0, c[0x0][0x28c] ;  /* 0x0000a300ff007b82 */ /* 0x000e220000000800 */
[----:B------:R-:W-:Y:S01]  /*6d80*/  UMOV UR7, 0x1 ;  /* 0x0000000100077882 */ /* 0x000fe20000000000 */
[----:B------:R-:W-:Y:S01]  /*6d90*/  ULDC UR14, c[0x0][0x658] ;  /* 0x00019600000e7ab9 */ /* 0x000fe20000000800 */
[----:B------:R-:W-:Y:S01]  /*6da0*/  UMOV UR6, 0xffffffff ;  /* 0xffffffff00067882 */ /* 0x000fe20000000000 */
[----:B------:R-:W-:Y:S01]  /*6db0*/  BSSY B0, `(.L_x_166) ;  /* 0x00000df000007945 */ /* 0x000fe20003800000 */
[----:B------:R-:W-:Y:S01]  /*6dc0*/  USHF.L.U32 UR6, UR6, UR14, URZ ;  /* 0x0000000e06067299 */ /* 0x000fe2000800063f */
[----:B------:R-:W-:Y:S01]  /*6dd0*/  LOP3.LUT R12, R18, 0x2, RZ, 0xfc, !PT ;  /* 0x00000002120c7812 */ /* 0x000fe200078efcff */
[----:B------:R-:W-:Y:S01]  /*6de0*/  IMAD.MOV.U32 R10, RZ, RZ, 0x1 ;  /* 0x00000001ff0a7424 */ /* 0x000fe200078e00ff */
[----:B------:R-:W1:Y:S01]  /*6df0*/  S2UR UR5, SR_CgaCtaId ;  /* 0x00000000000579c3 */ /* 0x000e620000008800 */
[----:B------:R-:W-:Y:S01]  /*6e00*/  IMAD.MOV.U32 R9, RZ, RZ, RZ ;  /* 0x000000ffff097224 */ /* 0x000fe200078e00ff */
[----:B------:R-:W-:Y:S01]  /*6e10*/  ULDC UR13, c[0x0][0x600] ;  /* 0x00018000000d7ab9 */ /* 0x000fe20000000800 */
[----:B------:R-:W-:Y:S01]  /*6e20*/  UMOV UR23, 0x5 ;  /* 0x0000000500177882 */ /* 0x000fe20000000000 */
[----:B------:R-:W-:-:S02]  /*6e30*/  UIADD3 UR13, UR13, -0x1, URZ ;  /* 0xffffffff0d0d7890 */ /* 0x000fc4000fffe03f */
[----:B------:R-:W-:Y:S02]  /*6e40*/  USHF.L.U32 UR14, UR7, UR14, URZ ;  /* 0x0000000e070e7299 */ /* 0x000fe4000800063f */
[----:B------:R-:W-:Y:S01]  /*6e50*/  ULOP3.LUT UR21, URZ, UR6, URZ, 0x33, !UPT ;  /* 0x000000063f157292 */ /* 0x000fe2000f8e333f */
[----:B------:R-:W-:Y:S01]  /*6e60*/  ULDC.64 UR30, c[0x0][0x198] ;  /* 0x00006600001e7ab9 */ /* 0x000fe20000000a00 */
[----:B0-----:R-:W-:-:S05]  /*6e70*/  VIADD R0, R0, 0x3f ;  /* 0x0000003f00007836 */ /* 0x001fca0000000000 */
[----:B------:R-:W-:Y:S01]  /*6e80*/  SHF.R.S32.HI R3, RZ, 0x1f, R0 ;  /* 0x0000001fff037819 */ /* 0x000fe20000011400 */
[----:B-1----:R-:W-:-:S03]  /*6e90*/  ULOP3.LUT UR4, UR5, 0x1, URZ, 0xc0, !UPT ;  /* 0x0000000105047892 */ /* 0x002fc6000f8ec03f */
[----:B------:R-:W-:Y:S01]  /*6ea0*/  LEA.HI R3, R3, R0, RZ, 0x6 ;  /* 0x0000000003037211 */ /* 0x000fe200078f30ff */
[----:B------:R-:W-:Y:S01]  /*6eb0*/  USHF.R.U32.HI UR34, URZ, 0x1, UR5 ;  /* 0x000000013f227899 */ /* 0x000fe20008011605 */
[----:B------:R-:W-:Y:S01]  /*6ec0*/  IMAD.MOV.U32 R0, RZ, RZ, 0x1 ;  /* 0x00000001ff007424 */ /* 0x000fe200078e00ff */
[----:B------:R-:W-:Y:S01]  /*6ed0*/  USHF.L.U32 UR15, UR5, 0x6, URZ ;  /* 0x00000006050f7899 */ /* 0x000fe2000800063f */
[--C-:B------:R-:W-:Y:S01]  /*6ee0*/  SHF.R.S32.HI R8, RZ, 0x6, R3.reuse ;  /* 0x00000006ff087819 */ /* 0x100fe20000011403 */
[----:B------:R-:W-:Y:S02]  /*6ef0*/  USHF.L.U32 UR35, UR5, 0xc, URZ ;  /* 0x0000000c05237899 */ /* 0x000fe4000800063f */
[----:B------:R-:W-:Y:S01]  /*6f00*/  ULOP3.LUT UR5, UR5, 0xfffffffe, URZ, 0xc0, !UPT ;  /* 0xfffffffe05057892 */ /* 0x000fe2000f8ec03f */
[----:B------:R-:W-:Y:S01]  /*6f10*/  PRMT R3, R0, 0x7610, R3 ;  /* 0x0000761000037816 */ /* 0x000fe20000000003 */
[----:B------:R-:W-:Y:S01]  /*6f20*/  UISETP.GT.U32.AND UP0, UPT, UR4, 0xffff, UPT ;  /* 0x0000ffff0400788c */ /* 0x000fe2000bf04070 */
[----:B------:R-:W-:Y:S01]  /*6f30*/  VIADD R0, R8, 0x1 ;  /* 0x0000000108007836 */ /* 0x000fe20000000000 */
[----:B------:R-:W-:-:S02]  /*6f40*/  USHF.L.U32 UR22, UR7, UR5, URZ ;  /* 0x0000000507167299 */ /* 0x000fc4000800063f */
[----:B------:R-:W-:Y:S02]  /*6f50*/  ULOP3.LUT UR5, UR5, 0x1, URZ, 0xfc, !UPT ;  /* 0x0000000105057892 */ /* 0x000fe4000f8efc3f */
[----:B------:R-:W-:Y:S02]  /*6f60*/  USEL UR4, UR4, 0xffff, !UP0 ;  /* 0x0000ffff04047887 */ /* 0x000fe4000c000000 */
[----:B------:R-:W-:Y:S02]  /*6f70*/  USHF.L.U32 UR5, UR7, UR5, URZ ;  /* 0x0000000507057299 */ /* 0x000fe4000800063f */
[----:B------:R-:W-:Y:S02]  /*6f80*/  ULOP3.LUT UR4, UR4, 0xffff, URZ, 0xc0, !UPT ;  /* 0x0000ffff04047892 */ /* 0x000fe4000f8ec03f */
[----:B------:R-:W-:Y:S02]  /*6f90*/  USHF.L.U32 UR38, UR34, 0x5, URZ ;  /* 0x0000000522267899 */ /* 0x000fe4000800063f */
[----:B------:R-:W-:-:S02]  /*6fa0*/  ULOP3.LUT UR15, UR15, 0x40, URZ, 0xc0, !UPT ;  /* 0x000000400f0f7892 */ /* 0x000fc4000f8ec03f */
[----:B------:R-:W-:Y:S02]  /*6fb0*/  ULOP3.LUT UR22, UR22, UR5, URZ, 0xfc, !UPT ;  /* 0x0000000516167292 */ /* 0x000fe4000f8efc3f */
[----:B------:R-:W-:-:S12]  /*6fc0*/  USHF.L.U32 UR23, UR23, UR4, URZ ;  /* 0x0000000417177299 */ /* 0x000fd8000800063f */
.L_x_177:
[----:B------:R-:W-:-:S03]  /*6fd0*/  UMOV UR4, 0xffffffff ;  /* 0xffffffff00047882 */ /* 0x000fc60000000000 */
[----:B------:R-:W-:Y:S05]  /*6fe0*/  BRA.DIV UR4, `(.L_x_167) ;  /* 0x0000000e04907947 */ /* 0x000fea000b800000 */
[----:B------:R-:W-:-:S13]  /*6ff0*/  ELECT P6, URZ, PT ;  /* 0x00000000003f782f */ /* 0x000fda00038c0000 */
.L_x_186:
[----:B------:R-:W-:Y:S04]  /*7000*/  BSSY B1, `(.L_x_168) ;  /* 0x0000046000017945 */ /* 0x000fe80003800000 */
[----:B------:R-:W-:Y:S05]  /*7010*/  @!P6 BRA `(.L_x_169) ;  /* 0x000000040010e947 */ /* 0x000fea0003800000 */
[----:B------:R-:W0:Y:S02]  /*7020*/  LDC R4, c[0x0][0x28c] ;  /* 0x0000a300ff047b82 */ /* 0x000e240000000800 */
[----:B0-----:R-:W-:-:S13]  /*7030*/  ISETP.GE.AND P0, PT, R4, 0x1, PT ;  /* 0x000000010400780c */ /* 0x001fda0003f06270 */
[----:B------:R-:W-:Y:S05]  /*7040*/  @!P0 BRA `(.L_x_169) ;  /* 0x0000000400048947 */ /* 0x000fea0003800000 */
[----:B------:R-:W-:Y:S01]  /*7050*/  IMAD.SHL.U32 R19, R19, 0x80, RZ ;  /* 0x0000008013137824 */ /* 0x000fe200078e00ff */
[----:B------:R-:W-:Y:S01]  /*7060*/  LEA R15, R13, UR15, 0x7 ;  /* 0x0000000f0d0f7c11 */ /* 0x000fe2000f8e38ff */
[----:B------:R-:W-:Y:S02]  /*7070*/  IMAD.MOV.U32 R21, RZ, RZ, RZ ;  /* 0x000000ffff157224 */ /* 0x000fe400078e00ff */
[----:B------:R-:W-:Y:S02]  /*7080*/  IMAD.U32 R23, RZ, RZ, UR38 ;  /* 0x00000026ff177e24 */ /* 0x000fe4000f8e00ff */
[----:B------:R-:W-:Y:S02]  /*7090*/  IMAD.MOV.U32 R4, RZ, RZ, R0 ;  /* 0x000000ffff047224 */ /* 0x000fe400078e0000 */
[----:B------:R-:W-:Y:S02]  /*70a0*/  IMAD.MOV.U32 R5, RZ, RZ, R10 ;  /* 0x000000ffff057224 */ /* 0x000fe400078e000a */
[----:B------:R-:W-:-:S02]  /*70b0*/  IMAD.MOV.U32 R7, RZ, RZ, R9 ;  /* 0x000000ffff077224 */ /* 0x000fc400078e0009 */
[----:B------:R-:W-:-:S07]  /*70c0*/  VIADD R24, R19, 0x40 ;  /* 0x0000004013187836 */ /* 0x000fce0000000000 */
.L_x_172:
[----:B------:R-:W0:Y:S01]  /*70d0*/  S2R R14, SR_CgaCtaId ;  /* 0x00000000000e7919 */ /* 0x000e220000008800 */
[----:B------:R-:W-:Y:S02]  /*70e0*/  MOV R13, 0x400 ;  /* 0x00000400000d7802 */ /* 0x000fe40000000f00 */
[----:B------:R-:W-:Y:S02]  /*70f0*/  ISETP.NE.AND P1, PT, R11, RZ, PT ;  /* 0x000000ff0b00720c */ /* 0x000fe40003f25270 */
[----:B0-----:R-:W-:Y:S02]  /*7100*/  LEA R22, R14, R13, 0x18 ;  /* 0x0000000d0e167211 */ /* 0x001fe400078ec0ff */
[----:B------:R-:W-:-:S09]  /*7110*/  SHF.L.U32 R13, R5, 0x1f, RZ ;  /* 0x0000001f050d7819 */ /* 0x000fd200000006ff */
[----:B------:R-:W0:Y:S01]  /*7120*/  @!P1 LDC R14, c[0x0][0x500] ;  /* 0x00014000ff0e9b82 */ /* 0x000e220000000800 */
[----:B------:R-:W-:-:S04]  /*7130*/  IMAD R20, R7, 0x8, R22 ;  /* 0x0000000807147824 */ /* 0x000fc800078e0216 */
[----:B------:R-:W1:Y:S02]  /*7140*/  SYNCS.PHASECHK.TRANS64.TRYWAIT P0, [R20+URZ+0x10], R13 ;  /* 0x0000100d140075a7 */ /* 0x000e64000800017f */
[----:B-1----:R-:W-:Y:S05]  /*7150*/  @!P0 BRA `(.L_x_170) ;  /* 0x0000000c00548947 */ /* 0x002fea0003800000 */
.L_x_187:
[----:B-1----:R-:W-:Y:S01]  /*7160*/  PRMT R13, R12, 0x9910, RZ ;  /* 0x000099100c0d7816 */ /* 0x002fe200000000ff */
[----:B0-----:R0:W-:Y:S03]  /*7170*/  @!P1 SYNCS.ARRIVE.TRANS64 RZ, [R20+URZ], R14 ;  /* 0x0000000e14ff99a7 */ /* 0x0011e6000800003f */
[----:B------:R-:W-:-:S13]  /*7180*/  ISETP.NE.AND P0, PT, R13, 0x2, PT ;  /* 0x000000020d00780c */ /* 0x000fda0003f05270 */
[----:B0-----:R-:W-:Y:S05]  /*7190*/  @P0 BRA `(.L_x_171) ;  /* 0x0000000000040947 */ /* 0x001fea0003800000 */
[----:B------:R-:W-:Y:S01]  /*71a0*/  BPT.TRAP 0x1 ;  /* 0x000000040000795c */ /* 0x000fe20000300000 */
.L_x_171:
[----:B------:R-:W-:Y:S01]  /*71b0*/  R2UR UR8, R7 ;  /* 0x00000000070872ca */ /* 0x000fe200000e0000 */
[----:B------:R-:W-:Y:S01]  /*71c0*/  UIADD3 UR6, UP0, UR30, 0xf0, URZ ;  /* 0x000000f01e067890 */ /* 0x000fe2000ff1e03f */
[----:B------:R-:W-:Y:S01]  /*71d0*/  R2UR UR12, R22 ;  /* 0x00000000160c72ca */ /* 0x000fe200000e0000 */
[----:B------:R-:W-:Y:S01]  /*71e0*/  UPRMT UR29, URZ, 0x5410, UR23 ;  /* 0x000054103f1d7896 */ /* 0x000fe20008000017 */
[----:B------:R-:W-:Y:S01]  /*71f0*/  R2UR UR25, R20 ;  /* 0x00000000141972ca */ /* 0x000fe200000e0000 */
[----:B------:R-:W-:Y:S01]  /*7200*/  UIADD3.X UR7, URZ, UR31, URZ, UP0, !UPT ;  /* 0x0000001f3f077290 */ /* 0x000fe200087fe43f */
[----:B------:R-:W-:Y:S01]  /*7210*/  R2UR UR27, R23 ;  /* 0x00000000171b72ca */ /* 0x000fe200000e0000 */
[----:B------:R-:W-:Y:S01]  /*7220*/  VIADD R4, R4, 0xffffffff ;  /* 0xffffffff04047836 */ /* 0x000fe20000000000 */
[----:B------:R-:W-:Y:S01]  /*7230*/  R2UR UR28, R6 ;  /* 0x00000000061c72ca */ /* 0x000fe200000e0000 */
[----:B------:R-:W-:Y:S01]  /*7240*/  UMOV UR4, 0x0 ;  /* 0x0000000000047882 */ /* 0x000fe20000000000 */
[----:B------:R-:W-:Y:S01]  /*7250*/  R2UR UR26, R19 ;  /* 0x00000000131a72ca */ /* 0x000fe200000e0000 */
[----:B------:R-:W-:Y:S01]  /*7260*/  UMOV UR5, 0x10000000 ;  /* 0x1000000000057882 */ /* 0x000fe20000000000 */
[----:B------:R-:W-:Y:S01]  /*7270*/  R2UR UR18, R24 ;  /* 0x00000000181272ca */ /* 0x000fe200000e0000 */
[----:B------:R-:W-:Y:S01]  /*7280*/  USHF.L.U32 UR8, UR8, 0xd, URZ ;  /* 0x0000000d08087899 */ /* 0x000fe2000800063f */
[----:B------:R-:W-:Y:S01]  /*7290*/  R2UR UR10, R21 ;  /* 0x00000000150a72ca */ /* 0x000fe200000e0000 */
[----:B------:R-:W-:Y:S01]  /*72a0*/  UIADD3 UR32, UP1, UR30, 0x1f0, URZ ;  /* 0x000001f01e207890 */ /* 0x000fe2000ff3e03f */
[----:B------:R-:W-:Y:S01]  /*72b0*/  R2UR UR11, R15 ;  /* 0x000000000f0b72ca */ /* 0x000fe200000e0000 */
[----:B------:R-:W-:Y:S01]  /*72c0*/  ULEA UR9, UR34, UR8, 0xb ;  /* 0x0000000822097291 */ /* 0x000fe2000f8e583f */
[----:B------:R-:W-:Y:S01]  /*72d0*/  ISETP.GT.AND P1, PT, R4, 0x1, PT ;  /* 0x000000010400780c */ /* 0x000fe20003f24270 */
[----:B------:R-:W-:Y:S01]  /*72e0*/  ULOP3.LUT UR8, UR8, 0x1000, UR35, 0xf8, !UPT ;  /* 0x0000100008087892 */ /* 0x000fe2000f8ef823 */
[----:B------:R-:W-:Y:S01]  /*72f0*/  VIADD R7, R7, 0x1 ;  /* 0x0000000107077836 */ /* 0x000fe20000000000 */
[----:B------:R-:W-:Y:S01]  /*7300*/  ULEA UR9, UR9, UR12, 0x1 ;  /* 0x0000000c09097291 */ /* 0x000fe2000f8e083f */
[----:B------:R-:W-:Y:S01]  /*7310*/  VIADD R21, R21, 0x40 ;  /* 0x0000004015157836 */ /* 0x000fe20000000000 */
[----:B------:R-:W-:Y:S01]  /*7320*/  ULEA UR8, UR8, UR12, 0x1 ;  /* 0x0000000c08087291 */ /* 0x000fe2000f8e083f */
[----:B------:R-:W-:Y:S01]  /*7330*/  VIADD R23, R23, 0x40 ;  /* 0x0000004017177836 */ /* 0x000fe20000000000 */
[----:B------:R-:W-:Y:S01]  /*7340*/  UIADD3 UR24, UR9, 0x100, URZ ;  /* 0x0000010009187890 */ /* 0x000fe2000fffe03f */
[----:B------:R-:W-:Y:S01]  /*7350*/  ISETP.NE.AND P0, PT, R7, 0x2, PT ;  /* 0x000000020700780c */ /* 0x000fe20003f05270 */
[----:B------:R-:W-:Y:S01]  /*7360*/  UIADD3 UR16, UR9, 0x2100, URZ ;  /* 0x0000210009107890 */ /* 0x000fe2000fffe03f */
[----:B------:R-:W-:Y:S01]  /*7370*/  UMOV UR17, UR25 ;  /* 0x0000001900117c82 */ /* 0x000fe20008000000 */
[----:B------:R-:W-:Y:S01]  /*7380*/  UMOV UR19, UR27 ;  /* 0x0000001b00137c82 */ /* 0x000fe20008000000 */
[----:B------:R-:W-:Y:S01]  /*7390*/  UMOV UR20, UR28 ;  /* 0x0000001c00147c82 */ /* 0x000fe20008000000 */
[----:B------:R-:W-:Y:S01]  /*73a0*/  UIADD3.X UR33, URZ, UR31, URZ, UP1, !UPT ;  /* 0x0000001f3f217290 */ /* 0x000fe20008ffe43f */
[----:B------:R-:W-:-:S02]  /*73b0*/  SEL R14, RZ, 0x1, P0 ;  /* 0x00000001ff0e7807 */ /* 0x000fc40000000000 */
[----:B------:R-:W-:Y:S01]  /*73c0*/  UTMALDG.3D.MULTICAST [UR24], [UR6], UR29, desc[UR4] ;  /* 0x00000418060073b4 */ /* 0x000fe2000801181d */
[----:B------:R-:W-:Y:S01]  /*73d0*/  UIADD3 UR8, UR8, 0x8100, URZ ;  /* 0x0000810008087890 */ /* 0x000fe2000fffe03f */
[----:B------:R-:W-:Y:S01]  /*73e0*/  SEL R7, R7, RZ, P0 ;  /* 0x000000ff07077207 */ /* 0x000fe20000000000 */
[----:B------:R-:W-:Y:S01]  /*73f0*/  UMOV UR9, UR25 ;  /* 0x0000001900097c82 */ /* 0x000fe20008000000 */
[----:B------:R-:W-:Y:S01]  /*7400*/  UMOV UR12, UR28 ;  /* 0x0000001c000c7c82 */ /* 0x000fe20008000000 */
[----:B------:R-:W-:Y:S01]  /*7410*/  LOP3.LUT R5, R5, R14, RZ, 0x3c, !PT ;  /* 0x0000000e05057212 */ /* 0x000fe200078e3cff */
[----:B------:R0:W-:Y:S02]  /*7420*/  UTMALDG.3D.MULTICAST [UR16], [UR6], UR29, desc[UR4] ;  /* 0x00000410060073b4 */ /* 0x0001e4000801181d */
[----:B0-----:R-:W-:-:S09]  /*7430*/  UPRMT UR6, URZ, 0x5410, UR22 ;  /* 0x000054103f067896 */ /* 0x001fd20008000016 */
[----:B------:R0:W-:Y:S02]  /*7440*/  UTMALDG.3D.MULTICAST [UR8], [UR32], UR6, desc[UR4] ;  /* 0x00000408200073b4 */ /* 0x0001e40008011806 */
[----:B0-----:R-:W-:Y:S05]  /*7450*/  @P1 BRA `(.L_x_172) ;  /* 0xfffffffc001c1947 */ /* 0x001fea000383ffff */
.L_x_169:
[----:B------:R-:W-:Y:S05]  /*7460*/  BSYNC B1 ;  /* 0x0000000000017941 */ /* 0x000fea0003800000 */
.L_x_168:
[----:B------:R-:W-:Y:S01]  /*7470*/  LOP3.LUT P1, RZ, R3, 0xff, RZ, 0xc0, !PT ;  /* 0x000000ff03ff7812 */ /* 0x000fe2000782c0ff */
[----:B------:R-:W-:Y:S01]  /*7480*/  IMAD.IADD R9, R8, 0x1, R9 ;  /* 0x0000000108097824 */ /* 0x000fe200078e0209 */
[----:B------:R-:W-:Y:S01]  /*7490*/  IADD3 R16, P2, R16, UR36, RZ ;  /* 0x0000002410107c10 */ /* 0x000fe2000ff5e0ff */
[----:B------:R-:W-:Y:S01]  /*74a0*/  ULDC.64 UR4, c[0x0][0x650] ;  /* 0x0001940000047ab9 */ /* 0x000fe20000000a00 */
[----:B------:R-:W-:Y:S01]  /*74b0*/  BSSY B1, `(.L_x_173) ;  /* 0x000006c000017945 */ /* 0x000fe20003800000 */
[----:B------:R-:W-:Y:S01]  /*74c0*/  IMAD.MOV.U32 R19, RZ, RZ, -0x1 ;  /* 0xffffffffff137424 */ /* 0x000fe200078e00ff */
[----:B------:R-:W-:Y:S01]  /*74d0*/  SHF.R.U32.HI R3, RZ, 0x1, R9 ;  /* 0x00000001ff037819 */ /* 0x000fe20000011609 */
[----:B------:R-:W-:Y:S01]  /*74e0*/  IMAD.MOV.U32 R13, RZ, RZ, -0x1 ;  /* 0xffffffffff0d7424 */ /* 0x000fe200078e00ff */
[----:B------:R-:W-:Y:S01]  /*74f0*/  ISETP.GT.U32.AND P0, PT, R9, 0x1, PT ;  /* 0x000000010900780c */ /* 0x000fe20003f04070 */
[----:B------:R-:W-:Y:S01]  /*7500*/  IMAD.MOV.U32 R6, RZ, RZ, -0x1 ;  /* 0xffffffffff067424 */ /* 0x000fe200078e00ff */
[----:B------:R-:W-:-:S02]  /*7510*/  LOP3.LUT R3, R3, 0x1, RZ, 0xc0, !PT ;  /* 0x0000000103037812 */ /* 0x000fc400078ec0ff */
[----:B------:R-:W-:Y:S01]  /*7520*/  ISETP.LT.U32.AND P0, PT, R8, 0x2, P0 ;  /* 0x000000020800780c */ /* 0x000fe20000701070 */
[----:B------:R-:W0:Y:S01]  /*7530*/  @P1 S2R R5, SR_CgaCtaId ;  /* 0x0000000000051919 */ /* 0x000e220000008800 */
[----:B------:R-:W-:Y:S02]  /*7540*/  @P1 MOV R4, 0x400 ;  /* 0x0000040000041802 */ /* 0x000fe40000000f00 */
[----:B------:R-:W-:Y:S02]  /*7550*/  IADD3.X R17, R17, UR42, RZ, P2, !PT ;  /* 0x0000002a11117c10 */ /* 0x000fe400097fe4ff */
[----:B------:R-:W-:Y:S02]  /*7560*/  ISETP.GE.U32.AND P2, PT, R16, UR4, PT ;  /* 0x0000000410007c0c */ /* 0x000fe4000bf46070 */
[----:B------:R-:W-:Y:S02]  /*7570*/  LOP3.LUT R9, R9, 0x1, RZ, 0xc0, !PT ;  /* 0x0000000109097812 */ /* 0x000fe400078ec0ff */
[----:B0-----:R-:W-:-:S04]  /*7580*/  @P1 LEA R4, R5, R4, 0x18 ;  /* 0x0000000405041211 */ /* 0x001fc800078ec0ff */
[----:B------:R0:W-:Y:S01]  /*7590*/  @P1 SYNCS.ARRIVE.TRANS64.A1T0 RZ, [R4+URZ+0x38], RZ ;  /* 0x000038ff04ff19a7 */ /* 0x0001e2000810003f */
[----:B------:R-:W-:Y:S02]  /*75a0*/  ISETP.NE.U32.AND P1, PT, R3, 0x1, PT ;  /* 0x000000010300780c */ /* 0x000fe40003f25070 */
[----:B------:R-:W-:Y:S02]  /*75b0*/  SEL R3, RZ, 0x1, !P0 ;  /* 0x00000001ff037807 */ /* 0x000fe40004000000 */
[----:B------:R-:W-:Y:S02]  /*75c0*/  ISETP.GE.U32.AND.EX P0, PT, R17, UR5, PT, P2 ;  /* 0x0000000511007c0c */ /* 0x000fe4000bf06120 */
[----:B------:R-:W-:-:S04]  /*75d0*/  ISETP.GT.U32.AND P1, PT, R8, 0x1, !P1 ;  /* 0x000000010800780c */ /* 0x000fc80004f24070 */
[----:B0-----:R-:W-:-:S04]  /*75e0*/  SEL R4, RZ, 0x1, !P1 ;  /* 0x00000001ff047807 */ /* 0x001fc80004800000 */
[--C-:B------:R-:W-:Y:S02]  /*75f0*/  LOP3.LUT R10, R4, R10, R3.reuse, 0x96, !PT ;  /* 0x0000000a040a7212 */ /* 0x100fe400078e9603 */
[----:B------:R-:W-:Y:S02]  /*7600*/  PRMT R4, RZ, 0x7610, R4 ;  /* 0x00007610ff047816 */ /* 0x000fe40000000004 */
[----:B------:R-:W-:Y:S01]  /*7610*/  PRMT R3, RZ, 0x7610, R3 ;  /* 0x00007610ff037816 */ /* 0x000fe20000000003 */
[----:B------:R-:W-:Y:S06]  /*7620*/  @P0 BRA `(.L_x_174) ;  /* 0x0000000400500947 */ /* 0x000fec0003800000 */
[----:B------:R-:W0:Y:S01]  /*7630*/  S2R R15, SR_CTAID.X ;  /* 0x00000000000f7919 */ /* 0x000e220000002500 */
[----:B------:R-:W-:Y:S01]  /*7640*/  ULDC.64 UR4, c[0x0][0x628] ;  /* 0x00018a0000047ab9 */ /* 0x000fe20000000a00 */
[----:B------:R-:W1:Y:S01]  /*7650*/  LDC R20, c[0x0][0x144] ;  /* 0x00005100ff147b82 */ /* 0x000e620000000800 */
[----:B------:R-:W-:Y:S01]  /*7660*/  ISETP.NE.U32.AND P0, PT, RZ, UR4, PT ;  /* 0x00000004ff007c0c */ /* 0x000fe2000bf05070 */
[----:B------:R-:W2:Y:S01]  /*7670*/  S2R R13, SR_CTAID.Y ;  /* 0x00000000000d7919 */ /* 0x000ea20000002600 */
[----:B------:R-:W-:Y:S01]  /*7680*/  ULDC UR6, c[0x0][0x150] ;  /* 0x0000540000067ab9 */ /* 0x000fe20000000800 */
[----:B------:R-:W-:Y:S01]  /*7690*/  ULDC UR7, c[0x0][0x630] ;  /* 0x00018c0000077ab9 */ /* 0x000fe20000000800 */
[----:B------:R-:W-:Y:S01]  /*76a0*/  ISETP.NE.AND.EX P0, PT, RZ, UR5, PT, P0 ;  /* 0x00000005ff007c0c */ /* 0x000fe2000bf05300 */
[----:B------:R-:W-:Y:S01]  /*76b0*/  IMAD.MOV.U32 R4, RZ, RZ, R16 ;  /* 0x000000ffff047224 */ /* 0x000fe200078e0010 */
[----:B0-----:R-:W-:-:S05]  /*76c0*/  I2FP.F32.U32 R5, R15 ;  /* 0x0000000f00057245 */ /* 0x001fca0000201000 */
[----:B------:R-:W-:Y:S01]  /*76d0*/  FMUL R21, R5, UR6 ;  /* 0x0000000605157c20 */ /* 0x000fe20008400000 */
[----:B------:R-:W-:-:S05]  /*76e0*/  IMAD.MOV.U32 R5, RZ, RZ, R17 ;  /* 0x000000ffff057224 */ /* 0x000fca00078e0011 */
[----:B--2---:R-:W-:Y:S05]  /*76f0*/  @!P0 BRA `(.L_x_175) ;  /* 0x0000000000288947 */ /* 0x004fea0003800000 */
[----:B------:R-:W-:Y:S02]  /*7700*/  ULDC UR6, c[0x0][0x634] ;  /* 0x00018d0000067ab9 */ /* 0x000fe40000000800 */
[----:B------:R-:W-:-:S05]  /*7710*/  IADD3 R5, P0, R16, UR6, RZ ;  /* 0x0000000610057c10 */ /* 0x000fca000ff1e0ff */
[----:B------:R-:W-:-:S04]  /*7720*/  IMAD.X R19, RZ, RZ, R17, P0 ;  /* 0x000000ffff137224 */ /* 0x000fc800000e0611 */
[----:B------:R-:W-:-:S04]  /*7730*/  IMAD.WIDE.U32 R6, R19, UR4, RZ ;  /* 0x0000000413067c25 */ /* 0x000fc8000f8e00ff */
[----:B------:R-:W-:-:S04]  /*7740*/  IMAD.WIDE.U32 R6, P0, R5, UR5, R6 ;  /* 0x0000000505067c25 */ /* 0x000fc8000f800006 */
[----:B------:R-:W-:-:S04]  /*7750*/  IMAD.WIDE.U32 R4, R5, UR4, RZ ;  /* 0x0000000405047c25 */ /* 0x000fc8000f8e00ff */
[----:B------:R-:W-:Y:S01]  /*7760*/  IMAD.MOV.U32 R4, RZ, RZ, R7 ;  /* 0x000000ffff047224 */ /* 0x000fe200078e0007 */
[----:B------:R-:W-:Y:S01]  /*7770*/  IADD3 RZ, P1, R5, R6, RZ ;  /* 0x0000000605ff7210 */ /* 0x000fe20007f3e0ff */
[----:B------:R-:W-:-:S04]  /*7780*/  IMAD.X R5, RZ, RZ, RZ, P0 ;  /* 0x000000ffff057224 */ /* 0x000fc800000e06ff */
[----:B------:R-:W-:-:S08]  /*7790*/  IMAD.WIDE.U32.X R4, R19, UR5, R4, P1 ;  /* 0x0000000513047c25 */ /* 0x000fd000088e0404 */
.L_x_175:
[--C-:B------:R-:W-:Y:S01]  /*77a0*/  SHF.R.U64 R14, R4, UR7, R5.reuse ;  /* 0x00000007040e7c19 */ /* 0x100fe20008001205 */
[----:B------:R-:W0:Y:S01]  /*77b0*/  F2I.U32.TRUNC.NTZ R21, R21 ;  /* 0x0000001500157305 */ /* 0x000e22000020f000 */
[----:B------:R-:W-:Y:S01]  /*77c0*/  SHF.R.U32.HI R4, RZ, UR7, R5 ;  /* 0x00000007ff047c19 */ /* 0x000fe20008011605 */
[----:B------:R-:W-:Y:S01]  /*77d0*/  ULDC.64 UR4, c[0x0][0x620] ;  /* 0x0001880000047ab9 */ /* 0x000fe20000000a00 */
[----:B------:R-:W-:Y:S01]  /*77e0*/  IADD3 R7, P0, RZ, -R14, RZ ;  /* 0x8000000eff077210 */ /* 0x000fe20007f1e0ff */
[----:B------:R-:W-:Y:S01]  /*77f0*/  ULDC.64 UR6, c[0x0][0x640] ;  /* 0x0001900000067ab9 */ /* 0x000fe20000000a00 */
[----:B------:R-:W2:Y:S03]  /*7800*/  LDC R22, c[0x0][0x148] ;  /* 0x00005200ff167b82 */ /* 0x000ea60000000800 */
[----:B------:R-:W-:Y:S01]  /*7810*/  IMAD.X R4, RZ, RZ, ~R4, P0 ;  /* 0x000000ffff047224 */ /* 0x000fe200000e0e04 */
[----:B------:R-:W-:-:S03]  /*7820*/  ISETP.NE.U32.AND P0, PT, RZ, UR6, PT ;  /* 0x00000006ff007c0c */ /* 0x000fc6000bf05070 */
[----:B------:R-:W-:Y:S01]  /*7830*/  IMAD R6, R4, UR4, RZ ;  /* 0x0000000404067c24 */ /* 0x000fe2000f8e02ff */
[----:B------:R-:W-:Y:S01]  /*7840*/  ISETP.NE.AND.EX P0, PT, RZ, UR7, PT, P0 ;  /* 0x00000007ff007c0c */ /* 0x000fe2000bf05300 */
[----:B------:R-:W-:Y:S01]  /*7850*/  IMAD.WIDE.U32 R4, R7, UR4, R16 ;  /* 0x0000000407047c25 */ /* 0x000fe2000f8e0010 */
[----:B------:R-:W-:-:S03]  /*7860*/  ULDC UR4, c[0x0][0x618] ;  /* 0x0001860000047ab9 */ /* 0x000fc60000000800 */
[----:B------:R-:W-:Y:S01]  /*7870*/  IMAD R7, R7, UR5, R6 ;  /* 0x0000000507077c24 */ /* 0x000fe2000f8e0206 */
[----:B------:R-:W-:Y:S01]  /*7880*/  ULDC UR5, c[0x0][0x154] ;  /* 0x0000550000057ab9 */ /* 0x000fe20000000800 */
[----:B0-----:R-:W-:Y:S02]  /*7890*/  IMAD.MOV R6, RZ, RZ, -R21 ;  /* 0x000000ffff067224 */ /* 0x001fe400078e0a15 */
[----:B------:R-:W-:Y:S02]  /*78a0*/  IMAD.IADD R5, R5, 0x1, R7 ;  /* 0x0000000105057824 */ /* 0x000fe400078e0207 */
[----:B-1----:R-:W-:Y:S01]  /*78b0*/  IMAD R15, R20, R6, R15 ;  /* 0x00000006140f7224 */ /* 0x002fe200078e020f */
[----:B------:R-:W-:Y:S02]  /*78c0*/  I2FP.F32.U32 R6, R13 ;  /* 0x0000000d00067245 */ /* 0x000fe40000201000 */
[--C-:B------:R-:W-:Y:S02]  /*78d0*/  SHF.R.U64 R19, R4, UR4, R5.reuse ;  /* 0x0000000404137c19 */ /* 0x100fe40008001205 */
[----:B------:R-:W-:Y:S01]  /*78e0*/  SHF.R.U32.HI R4, RZ, UR4, R5 ;  /* 0x00000004ff047c19 */ /* 0x000fe20008011605 */
[----:B------:R-:W-:Y:S01]  /*78f0*/  FMUL R6, R6, UR5 ;  /* 0x0000000506067c20 */ /* 0x000fe20008400000 */
[----:B------:R-:W-:-:S02]  /*7900*/  ULDC UR4, c[0x0][0x608] ;  /* 0x0001820000047ab9 */ /* 0x000fc40000000800 */
[--C-:B------:R-:W-:Y:S01]  /*7910*/  SHF.R.U64 R21, R19, UR4, R4.reuse ;  /* 0x0000000413157c19 */ /* 0x100fe20008001204 */
[----:B------:R0:W1:Y:S01]  /*7920*/  F2I.U32.TRUNC.NTZ R24, R6 ;  /* 0x0000000600187305 */ /* 0x000062000020f000 */
[----:B------:R-:W-:Y:S01]  /*7930*/  SHF.R.U32.HI R4, RZ, UR4, R4 ;  /* 0x00000004ff047c19 */ /* 0x000fe20008011604 */
[----:B------:R-:W-:-:S03]  /*7940*/  ULDC UR4, c[0x0][0x658] ;  /* 0x0001960000047ab9 */ /* 0x000fc60000000800 */
[--C-:B------:R-:W-:Y:S02]  /*7950*/  SHF.R.U64 R20, R21, UR4, R4.reuse ;  /* 0x0000000415147c19 */ /* 0x100fe40008001204 */
[----:B------:R-:W-:-:S03]  /*7960*/  SHF.R.U32.HI R23, RZ, UR4, R4 ;  /* 0x00000004ff177c19 */ /* 0x000fc60008011604 */
[----:B------:R-:W-:Y:S02]  /*7970*/  IMAD.MOV.U32 R4, RZ, RZ, R20 ;  /* 0x000000ffff047224 */ /* 0x000fe400078e0014 */
[----:B------:R-:W-:Y:S01]  /*7980*/  IMAD.MOV.U32 R5, RZ, RZ, R23 ;  /* 0x000000ffff057224 */ /* 0x000fe200078e0017 */
[----:B0-----:R-:W-:Y:S06]  /*7990*/  @!P0 BRA `(.L_x_176) ;  /* 0x0000000000288947 */ /* 0x001fec0003800000 */
        /* <DEDUP_REMOVED lines=10> */
.L_x_176:
[----:B------:R-:W-:Y:S01]  /*7a40*/  ISETP.NE.AND P0, PT, R2, 0x1, PT ;  /* 0x000000010200780c */ /* 0x000fe20003f05270 */
[----:B------:R-:W-:Y:S01]  /*7a50*/  ULDC UR4, c[0x0][0x648] ;  /* 0x0001920000047ab9 */ /* 0x000fe20000000800 */
[----:B------:R-:W-:Y:S01]  /*7a60*/  LOP3.LUT R21, R21, UR21, RZ, 0xc0, !PT ;  /* 0x0000001515157c12 */ /* 0x000fe2000f8ec0ff */
[----:B-1----:R-:W-:Y:S01]  /*7a70*/  IMAD.MOV R24, RZ, RZ, -R24 ;  /* 0x000000ffff187224 */ /* 0x002fe200078e0a18 */
[----:B------:R-:W-:Y:S01]  /*7a80*/  SHF.R.U64 R4, R4, UR4, R5 ;  /* 0x0000000404047c19 */ /* 0x000fe20008001205 */
[----:B------:R-:W-:Y:S01]  /*7a90*/  ULDC UR4, c[0x0][0x638] ;  /* 0x00018e0000047ab9 */ /* 0x000fe20000000800 */
[----:B------:R-:W-:Y:S01]  /*7aa0*/  LOP3.LUT R19, R19, UR13, RZ, 0xc0, !PT ;  /* 0x0000000d13137c12 */ /* 0x000fe2000f8ec0ff */
[----:B------:R-:W-:Y:S01]  /*7ab0*/  ULDC UR5, c[0x0][0x610] ;  /* 0x0001840000057ab9 */ /* 0x000fe20000000800 */
[----:B------:R-:W-:Y:S02]  /*7ac0*/  IMAD.MOV.U32 R6, RZ, RZ, R14 ;  /* 0x000000ffff067224 */ /* 0x000fe400078e000e */
[----:B------:R-:W-:-:S02]  /*7ad0*/  IMAD.MOV R5, RZ, RZ, -R4 ;  /* 0x000000ffff057224 */ /* 0x000fc400078e0a04 */
[----:B------:R-:W-:Y:S02]  /*7ae0*/  IMAD R4, R4, UR14, R21 ;  /* 0x0000000e04047c24 */ /* 0x000fe4000f8e0215 */
[----:B--2---:R-:W-:Y:S02]  /*7af0*/  @P0 IMAD R15, R22, R24, R13 ;  /* 0x00000018160f0224 */ /* 0x004fe400078e020d */
[----:B------:R-:W-:Y:S01]  /*7b00*/  IMAD R20, R5, UR4, R20 ;  /* 0x0000000405147c24 */ /* 0x000fe2000f8e0214 */
[----:B------:R-:W-:Y:S01]  /*7b10*/  ULDC UR4, c[0x0][0x600] ;  /* 0x0001800000047ab9 */ /* 0x000fe20000000800 */
[----:B------:R-:W-:Y:S02]  /*7b20*/  IMAD R15, R4, UR5, R15 ;  /* 0x00000005040f7c24 */ /* 0x000fe4000f8e020f */
[----:B------:R-:W-:Y:S02]  /*7b30*/  IMAD R20, R20, UR4, R19 ;  /* 0x0000000414147c24 */ /* 0x000fe4000f8e0213 */
[----:B------:R-:W-:-:S03]  /*7b40*/  IMAD.MOV.U32 R4, RZ, RZ, 0x1 ;  /* 0x00000001ff047424 */ /* 0x000fc600078e00ff */
[----:B------:R-:W-:Y:S02]  /*7b50*/  SEL R13, R20, R15, !P0 ;  /* 0x0000000f140d7207 */ /* 0x000fe40004000000 */
[----:B------:R-:W-:-:S07]  /*7b60*/  SEL R19, R15, R20, !P0 ;  /* 0x000000140f137207 */ /* 0x000fce0004000000 */
.L_x_174:
[----:B------:R-:W-:Y:S05]  /*7b70*/  BSYNC B1 ;  /* 0x0000000000017941 */ /* 0x000fea0003800000 */
.L_x_173:
[----:B------:R-:W-:-:S13]  /*7b80*/  LOP3.LUT P0, RZ, R4, 0xff, RZ, 0xc0, !PT ;  /* 0x000000ff04ff7812 */ /* 0x000fda000780c0ff */
[----:B------:R-:W-:Y:S05]  /*7b90*/  @P0 BRA `(.L_x_177) ;  /* 0xfffffff4000c0947 */ /* 0x000fea000383ffff */
[----:B------:R-:W-:Y:S05]  /*7ba0*/  BSYNC B0 ;  /* 0x0000000000007941 */ /* 0x000fea0003800000 */
.L_x_166:
[----:B------:R-:W-:-:S03]  /*7bb0*/  UMOV UR4, 0xffffffff ;  /* 0xffffffff00047882 */ /* 0x000fc60000000000 */
[----:B------:R-:W-:Y:S05]  /*7bc0*/  BRA.DIV UR4, `(.L_x_178) ;  /* 0x0000000204cc7947 */ /* 0x000fea000b800000 */
[----:B------:R-:W-:-:S13]  /*7bd0*/  ELECT P6, URZ, PT ;  /* 0x00000000003f782f */ /* 0x000fda00038c0000 */
.L_x_190:
[----:B------:R-:W-:Y:S04]  /*7be0*/  BSSY B0, `(.L_x_179) ;  /* 0x0000019000007945 */ /* 0x000fe80003800000 */
[----:B------:R-:W-:Y:S05]  /*7bf0*/  @!P6 BRA `(.L_x_180) ;  /* 0x00000000005ce947 */ /* 0x000fea0003800000 */
[----:B------:R-:W-:-:S04]  /*7c00*/  LOP3.LUT R18, R18, 0x2, RZ, 0xfc, !PT ;  /* 0x0000000212127812 */ /* 0x000fc800078efcff */
[----:B------:R-:W-:-:S13]  /*7c10*/  ISETP.NE.AND P0, PT, R18, 0x3, PT ;  /* 0x000000031200780c */ /* 0x000fda0003f05270 */
[----:B------:R-:W-:Y:S05]  /*7c20*/  @!P0 BRA `(.L_x_181) ;  /* 0x0000000000048947 */ /* 0x000fea0003800000 */
[----:B------:R-:W-:Y:S01]  /*7c30*/  BPT.TRAP 0x1 ;  /* 0x000000040000795c */ /* 0x000fe20000300000 */
.L_x_181:
[----:B------:R-:W0:Y:S01]  /*7c40*/  S2R R3, SR_CgaCtaId ;  /* 0x0000000000037919 */ /* 0x000e220000008800 */
[----:B------:R-:W-:Y:S02]  /*7c50*/  MOV R0, 0x400 ;  /* 0x0000040000007802 */ /* 0x000fe40000000f00 */
[----:B------:R-:W-:Y:S02]  /*7c60*/  SHF.L.U32 R2, R10, 0x1f, RZ ;  /* 0x0000001f0a027819 */ /* 0x000fe400000006ff */
[----:B0-----:R-:W-:-:S05]  /*7c70*/  LEA R0, R3, R0, 0x18 ;  /* 0x0000000003007211 */ /* 0x001fca00078ec0ff */
[----:B------:R-:W-:-:S04]  /*7c80*/  VIADD R0, R0, 0x10 ;  /* 0x0000001000007836 */ /* 0x000fc80000000000 */
[C---:B------:R-:W-:Y:S02]  /*7c90*/  IMAD R5, R9.reuse, 0x8, R0 ;  /* 0x0000000809057824 */ /* 0x040fe400078e0200 */
[----:B------:R-:W-:Y:S02]  /*7ca0*/  VIADD R9, R9, 0x1 ;  /* 0x0000000109097836 */ /* 0x000fe40000000000 */
[----:B------:R-:W0:Y:S03]  /*7cb0*/  SYNCS.PHASECHK.TRANS64.TRYWAIT P0, [R5+URZ], R2 ;  /* 0x00000002050075a7 */ /* 0x000e26000800017f */
[----:B------:R-:W-:-:S04]  /*7cc0*/  ISETP.NE.AND P1, PT, R9, 0x2, PT ;  /* 0x000000020900780c */ /* 0x000fc80003f25270 */
[----:B------:R-:W-:Y:S02]  /*7cd0*/  SEL R3, RZ, 0x1, P1 ;  /* 0x00000001ff037807 */ /* 0x000fe40000800000 */
[----:B------:R-:W-:Y:S02]  /*7ce0*/  SEL R9, R9, RZ, P1 ;  /* 0x000000ff09097207 */ /* 0x000fe40000800000 */
[----:B------:R-:W-:Y:S01]  /*7cf0*/  LOP3.LUT R3, R10, R3, RZ, 0x3c, !PT ;  /* 0x000000030a037212 */ /* 0x000fe200078e3cff */
[----:B0-----:R-:W-:Y:S06]  /*7d00*/  @!P0 BRA `(.L_x_182) ;  /* 0x00000000009c8947 */ /* 0x001fec0003800000 */
.L_x_191:
[----:B------:R-:W-:Y:S01]  /*7d10*/  IMAD R9, R9, 0x8, R0 ;  /* 0x0000000809097824 */ /* 0x000fe200078e0200 */
[----:B------:R-:W-:-:S07]  /*7d20*/  SHF.L.U32 R0, R3, 0x1f, RZ ;  /* 0x0000001f03007819 */ /* 0x000fce00000006ff */
.L_x_183:
[----:B-1----:R1:W2:Y:S02]  /*7d30*/  SYNCS.PHASECHK.TRANS64.TRYWAIT P0, [R9+URZ], R0 ;  /* 0x00000000090075a7 */ /* 0x0022a4000800017f */
[----:B--2---:R-:W-:Y:S05]  /*7d40*/  @!P0 NANOSLEEP.SYNCS 0x989680 ;  /* 0x009896800000895d */ /* 0x004fea0003900000 */
[----:B------:R-:W2:Y:S02]  /*7d50*/  @!P0 SYNCS.PHASECHK.TRANS64 P0, [R9+URZ], R0 ;  /* 0x00000000090085a7 */ /* 0x000ea4000800007f */
[----:B--2---:R-:W-:Y:S05]  /*7d60*/  @!P0 BRA `(.L_x_183) ;  /* 0xfffffffc00f08947 */ /* 0x004fea000383ffff */
.L_x_180:
[----:B------:R-:W-:Y:S05]  /*7d70*/  BSYNC B0 ;  /* 0x0000000000007941 */ /* 0x000fea0003800000 */
.L_x_179:
[----:B------:R-:W-:Y:S05]  /*7d80*/  EXIT ;  /* 0x000000000000794d */ /* 0x000fea0003800000 */
.L_x_21:
[----:B-1----:R1:W2:Y:S02]  /*7d90*/  SYNCS.PHASECHK.TRANS64.TRYWAIT P1, [R3+URZ], R0 ;  /* 0x00000000030075a7 */ /* 0x0022a4000802017f */
[----:B--2---:R-:W-:Y:S05]  /*7da0*/  @!P1 NANOSLEEP.SYNCS 0x989680 ;  /* 0x009896800000995d */ /* 0x004fea0003900000 */
[----:B------:R-:W2:Y:S02]  /*7db0*/  @!P1 SYNCS.PHASECHK.TRANS64 P1, [R3+URZ], R0 ;  /* 0x00000000030095a7 */ /* 0x000ea4000802007f */
[----:B--2---:R-:W-:Y:S05]  /*7dc0*/  @!P1 BRA `(.L_x_21) ;  /* 0xfffffffc00f09947 */ /* 0x004fea000383ffff */
[----:B------:R-:W-:Y:S05]  /*7dd0*/  BRA `(.L_x_20) ;  /* 0xffffff9800607947 */ /* 0x000fea000383ffff */
.L_x_26:
[----:B-1----:R1:W2:Y:S02]  /*7de0*/  SYNCS.PHASECHK.TRANS64.TRYWAIT P1, [R5+URZ], R4 ;  /* 0x00000004050075a7 */ /* 0x0022a4000802017f */
[----:B--2---:R-:W-:Y:S05]  /*7df0*/  @!P1 NANOSLEEP.SYNCS 0x989680 ;  /* 0x009896800000995d */ /* 0x004fea0003900000 */
[----:B------:R-:W2:Y:S02]  /*7e00*/  @!P1 SYNCS.PHASECHK.TRANS64 P1, [R5+URZ], R4 ;  /* 0x00000004050095a7 */ /* 0x000ea4000802007f */
[----:B--2---:R-:W-:Y:S05]  /*7e10*/  @!P1 BRA `(.L_x_26) ;  /* 0xfffffffc00f09947 */ /* 0x004fea000383ffff */
[----:B------:R-:W-:Y:S05]  /*7e20*/  BRA `(.L_x_25) ;  /* 0xffffff9c003c7947 */ /* 0x000fea000383ffff */
.L_x_167:
[----:B------:R-:W-:Y:S01]  /*7e30*/  BSSY B1, `(.L_x_184) ;  /* 0x0000006000017945 */ /* 0x000fe20003800000 */
[----:B------:R-:W-:-:S07]  /*7e40*/  IMAD.MOV.U32 R15, RZ, RZ, -0x1 ;  /* 0xffffffffff0f7424 */ /* 0x000fce00078e00ff */
[----:B------:R-:W-:Y:S05]  /*7e50*/  WARPSYNC.COLLECTIVE R15, `(.L_x_185) ;  /* 0x000000000f0c7348 */ /* 0x000fea0003c00000 */
[----:B------:R-:W-:Y:S02]  /*7e60*/  ELECT P6, UR62, PT ;  /* 0x00000000003e782f */ /* 0x000fe400038c0000 */
[----:B------:R-:W-:Y:S01]  /*7e70*/  MOV R14, UR62 ;  /* 0x0000003e000e7c02 */ /* 0x000fe20008000f00 */
[----:B------:R-:W-:Y:S10]  /*7e80*/  ENDCOLLECTIVE ;  /* 0x000000000000791b */ /* 0x000ff40003800000 */
.L_x_185:
[----:B------:R-:W-:Y:S05]  /*7e90*/  BSYNC B1 ;  /* 0x0000000000017941 */ /* 0x000fea0003800000 */
.L_x_184:
[----:B------:R-:W-:Y:S05]  /*7ea0*/  BRA `(.L_x_186) ;  /* 0xfffffff000547947 */ /* 0x000fea000383ffff */
.L_x_170:
[----:B-1----:R1:W2:Y:S02]  /*7eb0*/  SYNCS.PHASECHK.TRANS64.TRYWAIT P0, [R20+URZ+0x10], R13 ;  /* 0x0000100d140075a7 */ /* 0x0022a4000800017f */
[----:B--2---:R-:W-:Y:S05]  /*7ec0*/  @!P0 NANOSLEEP.SYNCS 0x989680 ;  /* 0x009896800000895d */ /* 0x004fea0003900000 */
[----:B------:R-:W2:Y:S02]  /*7ed0*/  @!P0 SYNCS.PHASECHK.TRANS64 P0, [R20+URZ+0x10], R13 ;  /* 0x0000100d140085a7 */ /* 0x000ea4000800007f */
[----:B--2---:R-:W-:Y:S05]  /*7ee0*/  @!P0 BRA `(.L_x_170) ;  /* 0xfffffffc00f08947 */ /* 0x004fea000383ffff */
[----:B------:R-:W-:Y:S05]  /*7ef0*/  BRA `(.L_x_187) ;  /* 0xfffffff000987947 */ /* 0x000fea000383ffff */
.L_x_178:
[----:B------:R-:W-:Y:S01]  /*7f00*/  BSSY B0, `(.L_x_188) ;  /* 0x0000006000007945 */ /* 0x000fe20003800000 */
[----:B------:R-:W-:-:S07]  /*7f10*/  IMAD.MOV.U32 R15, RZ, RZ, -0x1 ;  /* 0xffffffffff0f7424 */ /* 0x000fce00078e00ff */
[----:B------:R-:W-:Y:S05]  /*7f20*/  WARPSYNC.COLLECTIVE R15, `(.L_x_189) ;  /* 0x000000000f0c7348 */ /* 0x000fea0003c00000 */
[----:B------:R-:W-:Y:S02]  /*7f30*/  ELECT P6, UR62, PT ;  /* 0x00000000003e782f */ /* 0x000fe400038c0000 */
[----:B------:R-:W-:Y:S01]  /*7f40*/  MOV R14, UR62 ;  /* 0x0000003e000e7c02 */ /* 0x000fe20008000f00 */
[----:B------:R-:W-:Y:S10]  /*7f50*/  ENDCOLLECTIVE ;  /* 0x000000000000791b */ /* 0x000ff40003800000 */
.L_x_189:
[----:B------:R-:W-:Y:S05]  /*7f60*/  BSYNC B0 ;  /* 0x0000000000007941 */ /* 0x000fea0003800000 */
.L_x_188:
[----:B------:R-:W-:Y:S05]  /*7f70*/  BRA `(.L_x_190) ;  /* 0xfffffffc00187947 */ /* 0x000fea000383ffff */
.L_x_182:
[----:B0-----:R0:W1:Y:S02]  /*7f80*/  SYNCS.PHASECHK.TRANS64.TRYWAIT P0, [R5+URZ], R2 ;  /* 0x00000002050075a7 */ /* 0x001064000800017f */
[----:B-1----:R-:W-:Y:S05]  /*7f90*/  @!P0 NANOSLEEP.SYNCS 0x989680 ;  /* 0x009896800000895d */ /* 0x002fea0003900000 */
[----:B------:R-:W1:Y:S02]  /*7fa0*/  @!P0 SYNCS.PHASECHK.TRANS64 P0, [R5+URZ], R2 ;  /* 0x00000002050085a7 */ /* 0x000e64000800007f */
[----:B-1----:R-:W-:Y:S05]  /*7fb0*/  @!P0 BRA `(.L_x_182) ;  /* 0xfffffffc00f08947 */ /* 0x002fea000383ffff */
[----:B------:R-:W-:Y:S05]  /*7fc0*/  BRA `(.L_x_191) ;  /* 0xfffffffc00507947 */ /* 0x000fea000383ffff */
.L_x_192:
[----:B------:R-:W-:-:S00]  /*7fd0*/  BRA `(.L_x_192) ;  /* 0xfffffffc00fc7947 */ /* 0x000fc0000383ffff */
[----:B------:R-:W-:-:S00]  /*7fe0*/  NOP ;  /* 0x0000000000007918 */ /* 0x000fc00000000000 */
        /* <DEDUP_REMOVED lines=9> */
.L_x_193:


//--------------------- .nv.global.init           --------------------------
	.section	.nv.global.init,"aw",@progbits
.nv.global.init:
	.type		$str$22,@object
	.size		$str$22,($str$23 - $str$22)
$str$22:
        /*0000*/ 	.byte	0x6b, 0x5f, 0x74, 0x69, 0x6c, 0x65, 0x5f, 0x63, 0x6f, 0x75, 0x6e, 0x74, 0x20, 0x3e, 0x3d, 0x20
        /*0010*/ 	.byte	0x31, 0x00
	.type		$str$23,@object
	.size		$str$23,(__unnamed_1 - $str$23)
$str$23:
        /*0012*/ 	.byte	0x2f, 0x74, 0x6d, 0x70, 0x2f, 0x63, 0x75, 0x74, 0x6c, 0x61, 0x73, 0x73, 0x5f, 0x73, 0x77, 0x65
        /*0022*/ 	.byte	0x65, 0x70, 0x5f, 0x73, 0x72, 0x63, 0x2f, 0x69, 0x6e, 0x63, 0x6c, 0x75, 0x64, 0x65, 0x2f, 0x63
        /*0032*/ 	.byte	0x75, 0x74, 0x6c, 0x61, 0x73, 0x73, 0x2f, 0x67, 0x65, 0x6d, 0x6d, 0x2f, 0x63, 0x6f, 0x6c, 0x6c
        /*0042*/ 	.byte	0x65, 0x63, 0x74, 0x69, 0x76, 0x65, 0x2f, 0x73, 0x6d, 0x39, 0x30, 0x5f, 0x6d, 0x6d, 0x61, 0x5f
        /*0052*/ 	.byte	0x74, 0x6d, 0x61, 0x5f, 0x67, 0x6d, 0x6d, 0x61, 0x5f, 0x73, 0x73, 0x5f, 0x77, 0x61, 0x72, 0x70
        /*0062*/ 	.byte	0x73, 0x70, 0x65, 0x63, 0x69, 0x61, 0x6c, 0x69, 0x7a, 0x65, 0x64, 0x2e, 0x68, 0x70, 0x70, 0x00
	.type		__unnamed_1,@object
	.size		__unnamed_1,(.L_0 - __unnamed_1)
__unnamed_1:
        /*0072*/ 	.byte	0x76, 0x6f, 0x69, 0x64, 0x20, 0x63, 0x75, 0x74, 0x6c, 0x61, 0x73, 0x73, 0x3a, 0x3a, 0x67, 0x65
        /* <DEDUP_REMOVED lines=181> */
.L_0:


//--------------------- .nv.shared._ZN7cutlass13device_kernelINS_4gemm6kernel13GemmUniversalIN4cute5tupleIJiiiiEEENS1_10collective13CollectiveMmaINS1_34MainloopSm90TmaGmmaWarpSpecializedILi2ENS5_IJNS4_1CILi2EEESB_NSA_ILi1EEEEEENS1_35KernelTmaWarpSpecializedCooperativeEEENS5_IJNSA_ILi128EEESG_NSA_ILi64EEEEEENS_6half_tENS5_IJSC_llEEESJ_NS5_IJlSC_lEEENS4_8TiledMMAINS4_8MMA_AtomIJNS4_4SM904GMMA26MMA_64x128x16_F32F16F16_SSILNSP_5MajorE1ELSR_0ELNSP_7ScaleInE1ELSS_1EEEEEENS4_6LayoutINS5_IJSB_SC_SC_EEENS5_IJSC_NSA_ILi0EEESX_EEEEENS5_IJNS4_10UnderscoreES10_S10_EEEEENS4_23SM90_TMA_LOAD_MULTICASTENS4_14ComposedLayoutINS4_7SwizzleILi3ELi4ELi3EEENS4_18smem_ptr_flag_bitsILi16EEENSV_INS5_IJSH_NSA_ILi8EEEEEENS5_IJSC_SH_EEEEEEEvNS4_8identityES13_NS14_IS16_S18_NSV_INS5_IJS19_SH_EEENS5_IJSH_SC_EEEEEEEvS1E_EENS_8epilogue10collective6detail29Sm90TmaWarpSpecializedAdapterINS1L_15DefaultEpilogueISJ_SL_SL_NS1K_6thread17LinearCombinationISJ_Li1EffLNS1P_9ScaleType4KindE0ELNS_15FloatRoundStyleE2ESJ_EENS1_15EpilogueDefaultEEEEEvvEEEEvNT_6ParamsE --------------------------
	.section	.nv.shared._ZN7cutlass13device_kernelINS_4gemm6kernel13GemmUniversalIN4cute5tupleIJiiiiEEENS1_10collective13CollectiveMmaINS1_34MainloopSm90TmaGmmaWarpSpecializedILi2ENS5_IJNS4_1CILi2EEESB_NSA_ILi1EEEEEENS1_35KernelTmaWarpSpecializedCooperativeEEENS5_IJNSA_ILi128EEESG_NSA_ILi64EEEEEENS_6half_tENS5_IJSC_llEEESJ_NS5_IJlSC_lEEENS4_8TiledMMAINS4_8MMA_AtomIJNS4_4SM904GMMA26MMA_64x128x16_F32F16F16_SSILNSP_5MajorE1ELSR_0ELNSP_7ScaleInE1ELSS_1EEEEEENS4_6LayoutINS5_IJSB_SC_SC_EEENS5_IJSC_NSA_ILi0EEESX_EEEEENS5_IJNS4_10UnderscoreES10_S10_EEEEENS4_23SM90_TMA_LOAD_MULTICASTENS4_14ComposedLayoutINS4_7SwizzleILi3ELi4ELi3EEENS4_18smem_ptr_flag_bitsILi16EEENSV_INS5_IJSH_NSA_ILi8EEEEEENS5_IJSC_SH_EEEEEEEvNS4_8identityES13_NS14_IS16_S18_NSV_INS5_IJS19_SH_EEENS5_IJSH_SC_EEEEEEEvS1E_EENS_8epilogue10collective6detail29Sm90TmaWarpSpecializedAdapterINS1L_15DefaultEpilogueISJ_SL_SL_NS1K_6thread17LinearCombinationISJ_Li1EffLNS1P_9ScaleType4KindE0ELNS_15FloatRoundStyleE2ESJ_EENS1_15EpilogueDefaultEEEEEvvEEEEvNT_6ParamsE,"aw",@nobits
	.sectionflags	@""
	.align	16
	.zero		1024


//--------------------- .nv.shared.reserved.0     --------------------------
	.section	.nv.shared.reserved.0,"aw",@nobits
	.weak		__nv_reservedSMEM_offset_0_alias
	.size		__nv_reservedSMEM_offset_0_alias, 0, 0
	.other		__nv_reservedSMEM_offset_0_alias,@"STO_CUDA_RESERVED_SHARED STV_DEFAULT"
__nv_reservedSMEM_offset_0_alias:
	.zero		0


//--------------------- .nv.global                --------------------------
	.section	.nv.global,"aw",@nobits
.nv.global:
	.type		_ZN40_INTERNAL_99c1a69d_4_k_cu_766fc90f_387364cute1_E,@object
	.size		_ZN40_INTERNAL_99c1a69d_4_k_cu_766fc90f_387364cute1_E,(_ZN40_INTERNAL_99c1a69d_4_k_cu_766fc90f_387364cuda3std3__45__cpo6cbeginE - _ZN40_INTERNAL_99c1a69d_4_k_cu_766fc90f_387364cute1_E)
_ZN40_INTERNAL_99c1a69d_4_k_cu_766fc90f_387364cute1_E:
	.zero		1
	.type		_ZN40_INTERNAL_99c1a69d_4_k_cu_766fc90f_387364cuda3std3__45__cpo6cbeginE,@object
	.size		_ZN40_INTERNAL_99c1a69d_4_k_cu_766fc90f_387364cuda3std3__45__cpo6cbeginE,(_ZN40_INTERNAL_99c1a69d_4_k_cu_766fc90f_387364cuda3std3__48in_placeE - _ZN40_INTERNAL_99c1a69d_4_k_cu_766fc90f_387364cuda3std3__45__cpo6cbeginE)
_ZN40_INTERNAL_99c1a69d_4_k_cu_766fc90f_387364cuda3std3__45__cpo6cbeginE:
	.zero		1
	.type		_ZN40_INTERNAL_99c1a69d_4_k_cu_766fc90f_387364cuda3std3__48in_placeE,@object
	.size		_ZN40_INTERNAL_99c1a69d_4_k_cu_766fc90f_387364cuda3std3__48in_placeE,(_ZN40_INTERNAL_99c1a69d_4_k_cu_766fc90f_387364cuda3std6ranges3__45__cpo9iter_moveE - _ZN40_INTERNAL_99c1a69d_4_k_cu_766fc90f_387364cuda3std3__48in_placeE)
_ZN40_INTERNAL_99c1a69d_4_k_cu_766fc90f_387364cuda3std3__48in_placeE:
	.zero		1
	.type		_ZN40_INTERNAL_99c1a69d_4_k_cu_766fc90f_387364cuda3std6ranges3__45__cpo9iter_moveE,@object
	.size		_ZN40_INTERNAL_99c1a69d_4_k_cu_766fc90f_387364cuda3std6ranges3__45__cpo9iter_moveE,(_ZN40_INTERNAL_99c1a69d_4_k_cu_766fc90f_387364cuda3std3__45__cpo5beginE - _ZN40_INTERNAL_99c1a69d_4_k_cu_766fc90f_387364cuda3std6ranges3__45__cpo9iter_moveE)
_ZN40_INTERNAL_99c1a69d_4_k_cu_766fc90f_387364cuda3std6ranges3__45__cpo9iter_moveE:
	.zero		1
	.type		_ZN40_INTERNAL_99c1a69d_4_k_cu_766fc90f_387364cuda3std3__45__cpo5beginE,@object
	.size		_ZN40_INTERNAL_99c1a69d_4_k_cu_766fc90f_387364cuda3std3__45__cpo5beginE,(_ZN40_INTERNAL_99c1a69d_4_k_cu_766fc90f_387364cuda3std3__442_GLOBAL__N__99c1a69d_4_k_cu_766fc90f_387366ignoreE - _ZN40_INTERNAL_99c1a69d_4_k_cu_766fc90f_387364cuda3std3__45__cpo5beginE)
_ZN40_INTERNAL_99c1a69d_4_k_cu_766fc90f_387364cuda3std3__45__cpo5beginE:
	.zero		1
	.type		_ZN40_INTERNAL_99c1a69d_4_k_cu_766fc90f_387364cuda3std3__442_GLOBAL__N__99c1a69d_4_k_cu_766fc90f_387366ignoreE,@object
	.size		_ZN40_INTERNAL_99c1a69d_4_k_cu_766fc90f_387364cuda3std3__442_GLOBAL__N__99c1a69d_4_k_cu_766fc90f_387366ignoreE,(_ZN40_INTERNAL_99c1a69d_4_k_cu_766fc90f_387364cute7productE - _ZN40_INTERNAL_99c1a69d_4_k_cu_766fc90f_387364cuda3std3__442_GLOBAL__N__99c1a69d_4_k_cu_766fc90f_387366ignoreE)
_ZN40_INTERNAL_99c1a69d_4_k_cu_766fc90f_387364cuda3std3__442_GLOBAL__N__99c1a69d_4_k_cu_766fc90f_387366ignoreE:
	.zero		1
	.type		_ZN40_INTERNAL_99c1a69d_4_k_cu_766fc90f_387364cute7productE,@object
	.size		_ZN40_INTERNAL_99c1a69d_4_k_cu_766fc90f_387364cute7productE,(_ZN40_INTERNAL_99c1a69d_4_k_cu_766fc90f_387364cuda3std3__45__cpo3endE - _ZN40_INTERNAL_99c1a69d_4_k_cu_766fc90f_387364cute7productE)
_ZN40_INTERNAL_99c1a69d_4_k_cu_766fc90f_387364cute7productE:
	.zero		1
	.type		_ZN40_INTERNAL_99c1a69d_4_k_cu_766fc90f_387364cuda3std3__45__cpo3endE,@object
	.size		_ZN40_INTERNAL_99c1a69d_4_k_cu_766fc90f_387364cuda3std3__45__cpo3endE,(_ZN40_INTERNAL_99c1a69d_4_k_cu_766fc90f_387364cuda3std3__419piecewise_constructE - _ZN40_INTERNAL_99c1a69d_4_k_cu_766fc90f_387364cuda3std3__45__cpo3endE)
_ZN40_INTERNAL_99c1a69d_4_k_cu_766fc90f_387364cuda3std3__45__cpo3endE:
	.zero		1
	.type		_ZN40_INTERNAL_99c1a69d_4_k_cu_766fc90f_387364cuda3std3__419piecewise_constructE,@object
	.size		_ZN40_INTERNAL_99c1a69d_4_k_cu_766fc90f_387364cuda3std3__419piecewise_constructE,(_ZN40_INTERNAL_99c1a69d_4_k_cu_766fc90f_387364cuda3std3__45__cpo4cendE - _ZN40_INTERNAL_99c1a69d_4_k_cu_766fc90f_387364cuda3std3__419piecewise_constructE)
_ZN40_INTERNAL_99c1a69d_4_k_cu_766fc90f_387364cuda3std3__419piecewise_constructE:
	.zero		1
	.type		_ZN40_INTERNAL_99c1a69d_4_k_cu_766fc90f_387364cuda3std3__45__cpo4cendE,@object
	.size		_ZN40_INTERNAL_99c1a69d_4_k_cu_766fc90f_387364cuda3std3__45__cpo4cendE,(_ZN40_INTERNAL_99c1a69d_4_k_cu_766fc90f_387364cuda3std6ranges3__45__cpo4swapE - _ZN40_INTERNAL_99c1a69d_4_k_cu_766fc90f_387364cuda3std3__45__cpo4cendE)
_ZN40_INTERNAL_99c1a69d_4_k_cu_766fc90f_387364cuda3std3__45__cpo4cendE:
	.zero		1
	.type		_ZN40_INTERNAL_99c1a69d_4_k_cu_766fc90f_387364cuda3std6ranges3__45__cpo4swapE,@object
	.size		_ZN40_INTERNAL_99c1a69d_4_k_cu_766fc90f_387364cuda3std6ranges3__45__cpo4swapE,(.L_8 - _ZN40_INTERNAL_99c1a69d_4_k_cu_766fc90f_387364cuda3std6ranges3__45__cpo4swapE)
_ZN40_INTERNAL_99c1a69d_4_k_cu_766fc90f_387364cuda3std6ranges3__45__cpo4swapE:
	.zero		1
.L_8:


//--------------------- .nv.constant0._ZN7cutlass13device_kernelINS_4gemm6kernel13GemmUniversalIN4cute5tupleIJiiiiEEENS1_10collective13CollectiveMmaINS1_34MainloopSm90TmaGmmaWarpSpecializedILi2ENS5_IJNS4_1CILi2EEESB_NSA_ILi1EEEEEENS1_35KernelTmaWarpSpecializedCooperativeEEENS5_IJNSA_ILi128EEESG_NSA_ILi64EEEEEENS_6half_tENS5_IJSC_llEEESJ_NS5_IJlSC_lEEENS4_8TiledMMAINS4_8MMA_AtomIJNS4_4SM904GMMA26MMA_64x128x16_F32F16F16_SSILNSP_5MajorE1ELSR_0ELNSP_7ScaleInE1ELSS_1EEEEEENS4_6LayoutINS5_IJSB_SC_SC_EEENS5_IJSC_NSA_ILi0EEESX_EEEEENS5_IJNS4_10UnderscoreES10_S10_EEEEENS4_23SM90_TMA_LOAD_MULTICASTENS4_14ComposedLayoutINS4_7SwizzleILi3ELi4ELi3EEENS4_18smem_ptr_flag_bitsILi16EEENSV_INS5_IJSH_NSA_ILi8EEEEEENS5_IJSC_SH_EEEEEEEvNS4_8identityES13_NS14_IS16_S18_NSV_INS5_IJS19_SH_EEENS5_IJSH_SC_EEEEEEEvS1E_EENS_8epilogue10collective6detail29Sm90TmaWarpSpecializedAdapterINS1L_15DefaultEpilogueISJ_SL_SL_NS1K_6thread17LinearCombinationISJ_Li1EffLNS1P_9ScaleType4KindE0ELNS_15FloatRoundStyleE2ESJ_EENS1_15EpilogueDefaultEEEEEvvEEEEvNT_6ParamsE --------------------------
	.section	.nv.constant0._ZN7cutlass13device_kernelINS_4gemm6kernel13GemmUniversalIN4cute5tupleIJiiiiEEENS1_10collective13CollectiveMmaINS1_34MainloopSm90TmaGmmaWarpSpecializedILi2ENS5_IJNS4_1CILi2EEESB_NSA_ILi1EEEEEENS1_35KernelTmaWarpSpecializedCooperativeEEENS5_IJNSA_ILi128EEESG_NSA_ILi64EEEEEENS_6half_tENS5_IJSC_llEEESJ_NS5_IJlSC_lEEENS4_8TiledMMAINS4_8MMA_AtomIJNS4_4SM904GMMA26MMA_64x128x16_F32F16F16_SSILNSP_5MajorE1ELSR_0ELNSP_7ScaleInE1ELSS_1EEEEEENS4_6LayoutINS5_IJSB_SC_SC_EEENS5_IJSC_NSA_ILi0EEESX_EEEEENS5_IJNS4_10UnderscoreES10_S10_EEEEENS4_23SM90_TMA_LOAD_MULTICASTENS4_14ComposedLayoutINS4_7SwizzleILi3ELi4ELi3EEENS4_18smem_ptr_flag_bitsILi16EEENSV_INS5_IJSH_NSA_ILi8EEEEEENS5_IJSC_SH_EEEEEEEvNS4_8identityES13_NS14_IS16_S18_NSV_INS5_IJS19_SH_EEENS5_IJSH_SC_EEEEEEEvS1E_EENS_8epilogue10collective6detail29Sm90TmaWarpSpecializedAdapterINS1L_15DefaultEpilogueISJ_SL_SL_NS1K_6thread17LinearCombinationISJ_Li1EffLNS1P_9ScaleType4KindE0ELNS_15FloatRoundStyleE2ESJ_EENS1_15EpilogueDefaultEEEEEvvEEEEvNT_6ParamsE,"a",@progbits
	.sectionflags	@""
	.align	4
.nv.constant0._ZN7cutlass13device_kernelINS_4gemm6kernel13GemmUniversalIN4cute5tupleIJiiiiEEENS1_10collective13CollectiveMmaINS1_34MainloopSm90TmaGmmaWarpSpecializedILi2ENS5_IJNS4_1CILi2EEESB_NSA_ILi1EEEEEENS1_35KernelTmaWarpSpecializedCooperativeEEENS5_IJNSA_ILi128EEESG_NSA_ILi64EEEEEENS_6half_tENS5_IJSC_llEEESJ_NS5_IJlSC_lEEENS4_8TiledMMAINS4_8MMA_AtomIJNS4_4SM904GMMA26MMA_64x128x16_F32F16F16_SSILNSP_5MajorE1ELSR_0ELNSP_7ScaleInE1ELSS_1EEEEEENS4_6LayoutINS5_IJSB_SC_SC_EEENS5_IJSC_NSA_ILi0EEESX_EEEEENS5_IJNS4_10UnderscoreES10_S10_EEEEENS4_23SM90_TMA_LOAD_MULTICASTENS4_14ComposedLayoutINS4_7SwizzleILi3ELi4ELi3EEENS4_18smem_ptr_flag_bitsILi16EEENSV_INS5_IJSH_NSA_ILi8EEEEEENS5_IJSC_SH_EEEEEEEvNS4_8identityES13_NS14_IS16_S18_NSV_INS5_IJS19_SH_EEENS5_IJSH_SC_EEEEEEEvS1E_EENS_8epilogue10collective6detail29Sm90TmaWarpSpecializedAdapterINS1L_15DefaultEpilogueISJ_SL_SL_NS1K_6thread17LinearCombinationISJ_Li1EffLNS1P_9ScaleType4KindE0ELNS_15FloatRoundStyleE2ESJ_EENS1_15EpilogueDefaultEEEEEvvEEEEvNT_6ParamsE:
	.zero		1664


//--------------------- SYMBOLS --------------------------

	.type		.nv.reservedSmem.offset0,@object
	.size		.nv.reservedSmem.offset0,0x4
	.type		__assertfail,@function
